def matmul_kernel(
    a_ptr,
    b_ptr,
    c_ptr,
    M,
    N,
    K,
    stride_am,
    stride_ak,
    stride_bk,
    stride_bn,
    stride_cm,
    stride_cn,
    BLOCK_M: tl.constexpr,
    BLOCK_N: tl.constexpr,
    BLOCK_K: tl.constexpr,
    GROUP_M: tl.constexpr,
):
    pid = tl.program_id(axis=0)
    num_pid_m = tl.cdiv(M, BLOCK_M)
    num_pid_n = tl.cdiv(N, BLOCK_N)
    num_pid_in_group = GROUP_M * num_pid_n
    group_id = pid // num_pid_in_group
    first_pid_m = group_id * GROUP_M
    group_size_m = min(num_pid_m - first_pid_m, GROUP_M)
    pid_m = first_pid_m + ((pid % num_pid_in_group) % group_size_m)
    pid_n = (pid % num_pid_in_group) // group_size_m

    offs_am = (pid_m * BLOCK_M + tl.arange(0, BLOCK_M)) % M
    offs_bn = (pid_n * BLOCK_N + tl.arange(0, BLOCK_N)) % N
    offs_k = tl.arange(0, BLOCK_K)
    a_ptrs = a_ptr + offs_am[:, None] * stride_am + offs_k[None, :] * stride_ak
    b_ptrs = b_ptr + offs_k[:, None] * stride_bk + offs_bn[None, :] * stride_bn

    acc = tl.zeros((BLOCK_M, BLOCK_N), dtype=tl.float32)
    for kk in range(0, tl.cdiv(K, BLOCK_K)):
        a = tl.load(a_ptrs, mask=offs_k[None, :] < K - kk * BLOCK_K, other=0.0)
        b = tl.load(b_ptrs, mask=offs_k[:, None] < K - kk * BLOCK_K, other=0.0)
        acc = tl.dot(a, b, acc)
        a_ptrs += BLOCK_K * stride_ak
        b_ptrs += BLOCK_K * stride_bk

    c = acc.to(c_ptr.dtype.element_ty)
    offs_cm = pid_m * BLOCK_M + tl.arange(0, BLOCK_M)
    offs_cn = pid_n * BLOCK_N + tl.arange(0, BLOCK_N)
    c_ptrs = c_ptr + offs_cm[:, None] * stride_cm + offs_cn[None, :] * stride_cn
    mask = (offs_cm[:, None] < M) & (offs_cn[None, :] < N)
    tl.store(c_ptrs, c, mask=mask)

# config = {"BLOCK_K": 32, "BLOCK_M": 64, "BLOCK_N": 64, "GROUP_M": 1, "arch": "sm_100", "dtype": "fp16", "num_ctas": 1, "num_stages": 3, "num_warps": 4}
# arch = sm_100


// ===== COMPILED SASS (sm_100a) =====

	.target	sm_100a

	.elftype	@"ET_EXEC"


//--------------------- .note.nv.tkinfo           --------------------------
	.section	.note.nv.tkinfo,"",@"SHT_NOTE"
	.sectionflags	@"SHF_NOTE_NV_TKINFO"
	.tkinfo
        /*0018*/ 	.word	0x00000081
        /*0030*/ 	.string	""
        /*0030*/ 	.string	"ptxas-blackwell"
        /*0030*/ 	.string	"Cuda compilation tools, release 12.9, V12.9.86"
        /*0030*/ 	.string	"Build cuda_12.9.r12.9/compiler.36037853_0"
        /*0030*/ 	.string	"-v  -suppress-debug-info  -lineinfo  -arch sm_100a "



//--------------------- .note.nv.cuver            --------------------------
	.section	.note.nv.cuver,"",@"SHT_NOTE"
	.sectionflags	@"SHF_NOTE_NV_CUVER"
        /*0018*/ 	.short	0x0001
        /*001a*/ 	.short	0x0064
        /*001c*/ 	.short	0x0001
        /*001e*/ 	.short	0x0000
        /*0020*/ 	.short	0x0001
        /*0022*/ 	.short	0x0000


//--------------------- .nv.info                  --------------------------
	.section	.nv.info,"",@"SHT_CUDA_INFO"
	.align	4


	//----- nvinfo : EIATTR_REGCOUNT
	.align		4
        /*0000*/ 	.byte	0x04, 0x2f
        /*0002*/ 	.short	(.L_4 - .L_3)
	.align		4
.L_3:
        /*0004*/ 	.word	index@(matmul_kernel)
        /*0008*/ 	.word	0x00000080


	//----- nvinfo : EIATTR_FRAME_SIZE
	.align		4
.L_4:
        /*000c*/ 	.byte	0x04, 0x11
        /*000e*/ 	.short	(.L_6 - .L_5)
	.align		4
.L_5:
        /*0010*/ 	.word	index@($__internal_2_$__cuda_sm10x_tcgen05_guardrail_trap_unallocated_columns_being_dealloced)
        /*0014*/ 	.word	0x00000000


	//----- nvinfo : EIATTR_FRAME_SIZE
	.align		4
.L_6:
        /*0018*/ 	.byte	0x04, 0x11
        /*001a*/ 	.short	(.L_8 - .L_7)
	.align		4
.L_7:
        /*001c*/ 	.word	index@($__internal_1_$__cuda_sm10x_tcgen05_guardrail_trap_phase_invalid_during_alloc)
        /*0020*/ 	.word	0x00000000


	//----- nvinfo : EIATTR_FRAME_SIZE
	.align		4
.L_8:
        /*0024*/ 	.byte	0x04, 0x11
        /*0026*/ 	.short	(.L_10 - .L_9)
	.align		4
.L_9:
        /*0028*/ 	.word	index@($__internal_0_$__cuda_sm10x_tcgen05_guardrail_trap_col_being_dealloced_not_returned_by_alloc)
        /*002c*/ 	.word	0x00000000


	//----- nvinfo : EIATTR_FRAME_SIZE
	.align		4
.L_10:
        /*0030*/ 	.byte	0x04, 0x11
        /*0032*/ 	.short	(.L_12 - .L_11)
	.align		4
.L_11:
        /*0034*/ 	.word	index@(matmul_kernel)
        /*0038*/ 	.word	0x00000000


	//----- nvinfo : EIATTR_MIN_STACK_SIZE
	.align		4
.L_12:
        /*003c*/ 	.byte	0x04, 0x12
        /*003e*/ 	.short	(.L_14 - .L_13)
	.align		4
.L_13:
        /*0040*/ 	.word	index@(matmul_kernel)
        /*0044*/ 	.word	0x00000000
.L_14:


//--------------------- .nv.info.matmul_kernel    --------------------------
	.section	.nv.info.matmul_kernel,"",@"SHT_CUDA_INFO"
	.sectionflags	@""
	.align	4


	//----- nvinfo : EIATTR_CUDA_API_VERSION
	.align		4
        /*0000*/ 	.byte	0x04, 0x37
        /*0002*/ 	.short	(.L_16 - .L_15)
.L_15:
        /*0004*/ 	.word	0x00000081


	//----- nvinfo : EIATTR_KPARAM_INFO
	.align		4
.L_16:
        /*0008*/ 	.byte	0x04, 0x17
        /*000a*/ 	.short	(.L_18 - .L_17)
.L_17:
        /*000c*/ 	.word	0x00000000
        /*0010*/ 	.short	0x000d
        /*0012*/ 	.short	0x0048
        /*0014*/ 	.byte	0x00, 0xf4, 0x21, 0x00


	//----- nvinfo : EIATTR_KPARAM_INFO
	.align		4
.L_18:
        /*0018*/ 	.byte	0x04, 0x17
        /*001a*/ 	.short	(.L_20 - .L_19)
.L_19:
        /*001c*/ 	.word	0x00000000
        /*0020*/ 	.short	0x000c
        /*0022*/ 	.short	0x0040
        /*0024*/ 	.byte	0x00, 0xf4, 0x21, 0x00


	//----- nvinfo : EIATTR_KPARAM_INFO
	.align		4
.L_20:
        /*0028*/ 	.byte	0x04, 0x17
        /*002a*/ 	.short	(.L_22 - .L_21)
.L_21:
        /*002c*/ 	.word	0x00000000
        /*0030*/ 	.short	0x000b
        /*0032*/ 	.short	0x0038
        /*0034*/ 	.byte	0x00, 0xf0, 0x11, 0x00


	//----- nvinfo : EIATTR_KPARAM_INFO
	.align		4
.L_22:
        /*0038*/ 	.byte	0x04, 0x17
        /*003a*/ 	.short	(.L_24 - .L_23)
.L_23:
        /*003c*/ 	.word	0x00000000
        /*0040*/ 	.short	0x000a
        /*0042*/ 	.short	0x0034
        /*0044*/ 	.byte	0x00, 0xf0, 0x11, 0x00


	//----- nvinfo : EIATTR_KPARAM_INFO
	.align		4
.L_24:
        /*0048*/ 	.byte	0x04, 0x17
        /*004a*/ 	.short	(.L_26 - .L_25)
.L_25:
        /*004c*/ 	.word	0x00000000
        /*0050*/ 	.short	0x0009
        /*0052*/ 	.short	0x0030
        /*0054*/ 	.byte	0x00, 0xf0, 0x11, 0x00


	//----- nvinfo : EIATTR_KPARAM_INFO
	.align		4
.L_26:
        /*0058*/ 	.byte	0x04, 0x17
        /*005a*/ 	.short	(.L_28 - .L_27)
.L_27:
        /*005c*/ 	.word	0x00000000
        /*0060*/ 	.short	0x0008
        /*0062*/ 	.short	0x002c
        /*0064*/ 	.byte	0x00, 0xf0, 0x11, 0x00


	//----- nvinfo : EIATTR_KPARAM_INFO
	.align		4
.L_28:
        /*0068*/ 	.byte	0x04, 0x17
        /*006a*/ 	.short	(.L_30 - .L_29)
.L_29:
        /*006c*/ 	.word	0x00000000
        /*0070*/ 	.short	0x0007
        /*0072*/ 	.short	0x0028
        /*0074*/ 	.byte	0x00, 0xf0, 0x11, 0x00


	//----- nvinfo : EIATTR_KPARAM_INFO
	.align		4
.L_30:
        /*0078*/ 	.byte	0x04, 0x17
        /*007a*/ 	.short	(.L_32 - .L_31)
.L_31:
        /*007c*/ 	.word	0x00000000
        /*0080*/ 	.short	0x0006
        /*0082*/ 	.short	0x0024
        /*0084*/ 	.byte	0x00, 0xf0, 0x11, 0x00


	//----- nvinfo : EIATTR_KPARAM_INFO
	.align		4
.L_32:
        /*0088*/ 	.byte	0x04, 0x17
        /*008a*/ 	.short	(.L_34 - .L_33)
.L_33:
        /*008c*/ 	.word	0x00000000
        /*0090*/ 	.short	0x0005
        /*0092*/ 	.short	0x0020
        /*0094*/ 	.byte	0x00, 0xf0, 0x11, 0x00


	//----- nvinfo : EIATTR_KPARAM_INFO
	.align		4
.L_34:
        /*0098*/ 	.byte	0x04, 0x17
        /*009a*/ 	.short	(.L_36 - .L_35)
.L_35:
        /*009c*/ 	.word	0x00000000
        /*00a0*/ 	.short	0x0004
        /*00a2*/ 	.short	0x001c
        /*00a4*/ 	.byte	0x00, 0xf0, 0x11, 0x00


	//----- nvinfo : EIATTR_KPARAM_INFO
	.align		4
.L_36:
        /*00a8*/ 	.byte	0x04, 0x17
        /*00aa*/ 	.short	(.L_38 - .L_37)
.L_37:
        /*00ac*/ 	.word	0x00000000
        /*00b0*/ 	.short	0x0003
        /*00b2*/ 	.short	0x0018
        /*00b4*/ 	.byte	0x00, 0xf0, 0x11, 0x00


	//----- nvinfo : EIATTR_KPARAM_INFO
	.align		4
.L_38:
        /*00b8*/ 	.byte	0x04, 0x17
        /*00ba*/ 	.short	(.L_40 - .L_39)
.L_39:
        /*00bc*/ 	.word	0x00000000
        /*00c0*/ 	.short	0x0002
        /*00c2*/ 	.short	0x0010
        /*00c4*/ 	.byte	0x00, 0xf4, 0x21, 0x00


	//----- nvinfo : EIATTR_KPARAM_INFO
	.align		4
.L_40:
        /*00c8*/ 	.byte	0x04, 0x17
        /*00ca*/ 	.short	(.L_42 - .L_41)
.L_41:
        /*00cc*/ 	.word	0x00000000
        /*00d0*/ 	.short	0x0001
        /*00d2*/ 	.short	0x0008
        /*00d4*/ 	.byte	0x00, 0xf4, 0x21, 0x00


	//----- nvinfo : EIATTR_KPARAM_INFO
	.align		4
.L_42:
        /*00d8*/ 	.byte	0x04, 0x17
        /*00da*/ 	.short	(.L_44 - .L_43)
.L_43:
        /*00dc*/ 	.word	0x00000000
        /*00e0*/ 	.short	0x0000
        /*00e2*/ 	.short	0x0000
        /*00e4*/ 	.byte	0x00, 0xf4, 0x21, 0x00


	//----- nvinfo : EIATTR_AT_ENTRY_FRAGMENTS
	.align		4
.L_44:
        /*00e8*/ 	.byte	0x04, 0x4f
        /*00ea*/ 	.short	(.L_46 - .L_45)


	//   ....[0]....
.L_45:
        /*00ec*/ 	.word	0x00000004


	//----- nvinfo : EIATTR_RESERVED_SMEM_USED
	.align		4
.L_46:
        /*00f0*/ 	.byte	0x01, 0x41
	.zero		2


	//----- nvinfo : EIATTR_SPARSE_MMA_MASK
	.align		4
        /*00f4*/ 	.byte	0x03, 0x50
        /*00f6*/ 	.short	0x0000


	//----- nvinfo : EIATTR_TCGEN05_1CTA_USED
	.align		4
        /*00f8*/ 	.byte	0x01, 0x51
	.zero		2


	//----- nvinfo : EIATTR_MAXREG_COUNT
	.align		4
        /*00fc*/ 	.byte	0x03, 0x1b
        /*00fe*/ 	.short	0x00ff


	//----- nvinfo : EIATTR_NUM_BARRIERS
	.align		4
        /*0100*/ 	.byte	0x02, 0x4c
        /*0102*/ 	.byte	0x01
	.zero		1


	//----- nvinfo : EIATTR_INT_WARP_WIDE_INSTR_OFFSETS
	.align		4
        /*0104*/ 	.byte	0x04, 0x31
        /*0106*/ 	.short	(.L_48 - .L_47)


	//   ....[0]....
.L_47:
        /*0108*/ 	.word	0x000018b0


	//   ....[1]....
        /*010c*/ 	.word	0x000018c0


	//   ....[2]....
        /*0110*/ 	.word	0x00002760


	//   ....[3]....
        /*0114*/ 	.word	0x00004ce0


	//   ....[4]....
        /*0118*/ 	.word	0x00004d30


	//----- nvinfo : EIATTR_COOP_GROUP_MASK_REGIDS
	.align		4
.L_48:
        /*011c*/ 	.byte	0x04, 0x29
        /*011e*/ 	.short	(.L_50 - .L_49)


	//   ....[0]....
.L_49:
        /*0120*/ 	.word	0xffffffff


	//   ....[1]....
        /*0124*/ 	.word	0xffffffff


	//   ....[2]....
        /*0128*/ 	.word	0xffffffff


	//   ....[3]....
        /*012c*/ 	.word	0xffffffff


	//----- nvinfo : EIATTR_COOP_GROUP_INSTR_OFFSETS
	.align		4
.L_50:
        /*0130*/ 	.byte	0x04, 0x28
        /*0132*/ 	.short	(.L_52 - .L_51)


	//   ....[0]....
.L_51:
        /*0134*/ 	.word	0x00000070


	//   ....[1]....
        /*0138*/ 	.word	0x00000330


	//   ....[2]....
        /*013c*/ 	.word	0x00004b70


	//   ....[3]....
        /*0140*/ 	.word	0x00004de0


	//----- nvinfo : EIATTR_VRC_CTA_INIT_COUNT
	.align		4
.L_52:
        /*0144*/ 	.byte	0x02, 0x4a
        /*0146*/ 	.byte	0x80
	.zero		1


	//----- nvinfo : EIATTR_MBARRIER_INSTR_OFFSETS
	.align		4
        /*0148*/ 	.byte	0x04, 0x39
        /*014a*/ 	.short	(.L_54 - .L_53)


	//   ....[0]....
.L_53:
        /*014c*/ 	.word	0x000019f0
        /*0150*/ 	.word	0x000000ff
        /*0154*/ 	.word	0x00000000
        /*0158*/ 	.short	0x0100
        /*015a*/ 	.byte	0x0f
	.zero		1


	//   ....[1]....
        /*015c*/ 	.word	0x000027a0
        /*0160*/ 	.word	0x000000ff
        /*0164*/ 	.word	0x00004008
        /*0168*/ 	.short	0x0100
        /*016a*/ 	.byte	0x0d
	.zero		1


	//   ....[2]....
        /*016c*/ 	.word	0x00003020
        /*0170*/ 	.word	0x000000ff
        /*0174*/ 	.word	0x00000000
        /*0178*/ 	.short	0x010a
        /*017a*/ 	.byte	0x0f
	.zero		1


	//   ....[3]....
        /*017c*/ 	.word	0x00003b10
        /*0180*/ 	.word	0x000000ff
        /*0184*/ 	.word	0x00000000
        /*0188*/ 	.short	0x010a
        /*018a*/ 	.byte	0x0f
	.zero		1


	//   ....[4]....
        /*018c*/ 	.word	0x00003c50
        /*0190*/ 	.word	0x000000ff
        /*0194*/ 	.word	0x00004000
        /*0198*/ 	.short	0x0108
        /*019a*/ 	.byte	0x0d
	.zero		1


	//   ....[5]....
        /*019c*/ 	.word	0x00003d30
        /*01a0*/ 	.word	0x000000ff
        /*01a4*/ 	.word	0x00004008
        /*01a8*/ 	.short	0x0108
        /*01aa*/ 	.byte	0x0d
	.zero		1


	//   ....[6]....
        /*01ac*/ 	.word	0x00004e00
        /*01b0*/ 	.word	0x000000ff
        /*01b4*/ 	.word	0x00000000
        /*01b8*/ 	.short	0x010a
        /*01ba*/ 	.byte	0x0f
	.zero		1


	//   ....[7]....
        /*01bc*/ 	.word	0x00004e30
        /*01c0*/ 	.word	0x000000ff
        /*01c4*/ 	.word	0x00000000
        /*01c8*/ 	.short	0x010a
        /*01ca*/ 	.byte	0x0f
	.zero		1


	//----- nvinfo : EIATTR_NUM_MBARRIERS
	.align		4
.L_54:
        /*01cc*/ 	.byte	0x03, 0x38
        /*01ce*/ 	.short	0x0002


	//----- nvinfo : EIATTR_EXIT_INSTR_OFFSETS
	.align		4
        /*01d0*/ 	.byte	0x04, 0x1c
        /*01d2*/ 	.short	(.L_56 - .L_55)


	//   ....[0]....
.L_55:
        /*01d4*/ 	.word	0x00004df0


	//----- nvinfo : EIATTR_REQNTID
	.align		4
.L_56:
        /*01d8*/ 	.byte	0x04, 0x10
        /*01da*/ 	.short	(.L_58 - .L_57)
.L_57:
        /*01dc*/ 	.word	0x00000080
        /*01e0*/ 	.word	0x00000001
        /*01e4*/ 	.word	0x00000001


	//----- nvinfo : EIATTR_CRS_STACK_SIZE
	.align		4
.L_58:
        /*01e8*/ 	.byte	0x04, 0x1e
        /*01ea*/ 	.short	(.L_60 - .L_59)
.L_59:
        /*01ec*/ 	.word	0x00000000


	//----- nvinfo : EIATTR_CBANK_PARAM_SIZE
	.align		4
.L_60:
        /*01f0*/ 	.byte	0x03, 0x19
        /*01f2*/ 	.short	0x0050


	//----- nvinfo : EIATTR_PARAM_CBANK
	.align		4
        /*01f4*/ 	.byte	0x04, 0x0a
        /*01f6*/ 	.short	(.L_62 - .L_61)
	.align		4
.L_61:
        /*01f8*/ 	.word	index@(.nv.constant0.matmul_kernel)
        /*01fc*/ 	.short	0x0380
        /*01fe*/ 	.short	0x0050


	//----- nvinfo : EIATTR_SW_WAR
	.align		4
.L_62:
        /*0200*/ 	.byte	0x04, 0x36
        /*0202*/ 	.short	(.L_64 - .L_63)
.L_63:
        /*0204*/ 	.word	0x00000008
.L_64:


//--------------------- .nv.compat                --------------------------
	.section	.nv.compat,"",@"SHT_CUDA_COMPAT_INFO"
	.align	4
        /*0000*/ 	.byte	0x02, 0x02, 0x02, 0x00, 0x02, 0x05, 0x05, 0x00, 0x02, 0x03, 0x00, 0x00, 0x02, 0x06, 0x01, 0x00


//--------------------- .nv.callgraph             --------------------------
	.section	.nv.callgraph,"",@"SHT_CUDA_CALLGRAPH"
	.align	4
	.sectionentsize	8
	.align		4
        /*0000*/ 	.word	0x00000000
	.align		4
        /*0004*/ 	.word	0xffffffff
	.align		4
        /*0008*/ 	.word	0x00000000
	.align		4
        /*000c*/ 	.word	0xfffffffe
	.align		4
        /*0010*/ 	.word	0x00000000
	.align		4
        /*0014*/ 	.word	0xfffffffd
	.align		4
        /*0018*/ 	.word	0x00000000
	.align		4
        /*001c*/ 	.word	0xfffffffc


//--------------------- .text.matmul_kernel       --------------------------
	.section	.text.matmul_kernel,"ax",@progbits
	.align	128
        .global         matmul_kernel
        .type           matmul_kernel,@function
        .size           matmul_kernel,(.L_x_20 - matmul_kernel)
        .other          matmul_kernel,@"STO_CUDA_ENTRY STV_DEFAULT"
matmul_kernel:
.text.matmul_kernel:
[----:B------:R-:W0:Y:S01]  /*0000*/  LDC R1, c[0x0][0x37c] ;  /* 0x0000df00ff017b82 */ /* 0x000e220000000800 */
[----:B------:R-:W1:Y:S01]  /*0010*/  S2R R0, SR_TID.X ;  /* 0x0000000000007919 */ /* 0x000e620000002100 */
[----:B------:R-:W2:Y:S01]  /*0020*/  LDCU.64 UR26, c[0x0][0x358] ;  /* 0x00006b00ff1a77ac */ /* 0x000ea20008000a00 */
[----:B-1----:R-:W-:-:S13]  /*0030*/  ISETP.GE.U32.AND P0, PT, R0, 0x20, PT ;  /* 0x000000200000780c */ /* 0x002fda0003f06070 */
[----:B------:R-:W-:Y:S02]  /*0040*/  VOTEU.ANY UP0, P0 ;  /* 0x0000000000ff7886 */ /* 0x000fe40000000100 */
[----:B0-2---:R-:W-:Y:S05]  /*0050*/  BRA.U UP0, `(.L_x_0) ;  /* 0x0000000100b87547 */ /* 0x005fea000b800000 */
[----:B------:R-:W0:Y:S01]  /*0060*/  S2UR UR6, SR_CgaCtaId ;  /* 0x00000000000679c3 */ /* 0x000e220000008800 */
[----:B------:R-:W-:Y:S01]  /*0070*/  NOP ;  /* 0x0000000000007918 */ /* 0x000fe20000000000 */
[----:B------:R-:W-:Y:S02]  /*0080*/  UMOV UR4, 0x40 ;  /* 0x0000004000047882 */ /* 0x000fe40000000000 */
[----:B0-----:R-:W-:-:S09]  /*0090*/  ULEA UR4, UR6, UR4, 0x18 ;  /* 0x0000000406047291 */ /* 0x001fd2000f8ec0ff */
[----:B------:R-:W0:Y:S01]  /*00a0*/  LDS.U8 R2, [UR4] ;  /* 0x00000004ff027984 */ /* 0x000e220008000000 */
[----:B------:R-:W-:Y:S02]  /*00b0*/  UMOV UR4, 0x400 ;  /* 0x0000040000047882 */ /* 0x000fe40000000000 */
[----:B------:R-:W-:Y:S01]  /*00c0*/  ULEA UR4, UR6, UR4, 0x18 ;  /* 0x0000000406047291 */ /* 0x000fe2000f8ec0ff */
[----:B0-----:R-:W-:-:S13]  /*00d0*/  ISETP.NE.AND P0, PT, R2, RZ, PT ;  /* 0x000000ff0200720c */ /* 0x001fda0003f05270 */
[----:B------:R-:W-:Y:S05]  /*00e0*/  @P0 BRA `(.L_x_1) ;  /* 0x00000000007c0947 */ /* 0x000fea0003800000 */
[----:B------:R-:W-:-:S13]  /*00f0*/  ELECT P0, URZ, PT ;  /* 0x0000000000ff782f */ /* 0x000fda0003800000 */
[----:B------:R-:W-:Y:S05]  /*0100*/  @!P0 BRA `(.L_x_2) ;  /* 0x0000000000848947 */ /* 0x000fea0003800000 */
[----:B------:R-:W-:Y:S01]  /*0110*/  UMOV UR5, 0x2 ;  /* 0x0000000200057882 */ /* 0x000fe20000000000 */
[----:B------:R-:W-:Y:S02]  /*0120*/  IMAD.MOV.U32 R5, RZ, RZ, 0x1 ;  /* 0x00000001ff057424 */ /* 0x000fe400078e00ff */
[----:B------:R-:W-:Y:S02]  /*0130*/  IMAD.MOV.U32 R3, RZ, RZ, 0x3 ;  /* 0x00000003ff037424 */ /* 0x000fe400078e00ff */
[----:B------:R-:W-:Y:S04]  /*0140*/  DEPBAR.LE SB0, 0x36 ;  /* 0x00008d800000791a */ /* 0x000fe80000000000 */
[----:B------:R-:W0:Y:S02]  /*0150*/  UTCATOMSWS.FIND_AND_SET.ALIGN UP1, UR5, UR5 ;  /* 0x00000005000575e3 */ /* 0x000e240008020800 */
[----:B0-----:R-:W-:-:S04]  /*0160*/  PLOP3.LUT P0, PT, PT, PT, UP1, 0x80, 0x8 ;  /* 0x000000000008781c */ /* 0x001fc80003f0f018 */
[----:B------:R-:W-:-:S04]  /*0170*/  SEL R2, RZ, 0xffffffff, !P0 ;  /* 0xffffffffff027807 */ /* 0x000fc80004000000 */
[----:B------:R-:W-:Y:S01]  /*0180*/  ISETP.NE.AND P0, PT, R2, RZ, PT ;  /* 0x000000ff0200720c */ /* 0x000fe20003f05270 */
[----:B------:R-:W-:-:S12]  /*0190*/  IMAD.U32 R2, RZ, RZ, UR5 ;  /* 0x00000005ff027e24 */ /* 0x000fd8000f8e00ff */
[----:B------:R-:W-:Y:S05]  /*01a0*/  @P0 BRA `(.L_x_3) ;  /* 0x0000000000240947 */ /* 0x000fea0003800000 */
.L_x_4:
[----:B------:R-:W-:Y:S05]  /*01b0*/  NANOSLEEP 0x64 ;  /* 0x000000640000795d */ /* 0x000fea0003800000 */
[----:B------:R-:W-:-:S05]  /*01c0*/  UMOV UR5, 0x2 ;  /* 0x0000000200057882 */ /* 0x000fca0000000000 */
[----:B------:R-:W-:Y:S04]  /*01d0*/  DEPBAR.LE SB0, 0x36 ;  /* 0x00008d800000791a */ /* 0x000fe80000000000 */
[----:B------:R-:W0:Y:S02]  /*01e0*/  UTCATOMSWS.FIND_AND_SET.ALIGN UP1, UR5, UR5 ;  /* 0x00000005000575e3 */ /* 0x000e240008020800 */
[----:B0-----:R-:W-:-:S04]  /*01f0*/  PLOP3.LUT P0, PT, PT, PT, UP1, 0x80, 0x8 ;  /* 0x000000000008781c */ /* 0x001fc80003f0f018 */
[----:B------:R-:W-:-:S04]  /*0200*/  SEL R2, RZ, 0xffffffff, !P0 ;  /* 0xffffffffff027807 */ /* 0x000fc80004000000 */
[----:B------:R-:W-:Y:S01]  /*0210*/  ISETP.NE.AND P0, PT, R2, RZ, PT ;  /* 0x000000ff0200720c */ /* 0x000fe20003f05270 */
[----:B------:R-:W-:-:S12]  /*0220*/  IMAD.U32 R2, RZ, RZ, UR5 ;  /* 0x00000005ff027e24 */ /* 0x000fd8000f8e00ff */
[----:B------:R-:W-:Y:S05]  /*0230*/  @!P0 BRA `(.L_x_4) ;  /* 0xfffffffc00dc8947 */ /* 0x000fea000383ffff */
.L_x_3:
[C---:B------:R-:W-:Y:S01]  /*0240*/  VIADD R4, R2.reuse, 0x10 ;  /* 0x0000001002047836 */ /* 0x040fe20000000000 */
[----:B------:R-:W-:Y:S01]  /*0250*/  UMOV UR5, 0x50 ;  /* 0x0000005000057882 */ /* 0x000fe20000000000 */
[----:B------:R-:W-:Y:S01]  /*0260*/  SHF.L.U32 R3, R3, R2, RZ ;  /* 0x0000000203037219 */ /* 0x000fe200000006ff */
[----:B------:R-:W-:Y:S01]  /*0270*/  ULEA UR5, UR6, UR5, 0x18 ;  /* 0x0000000506057291 */ /* 0x000fe2000f8ec0ff */
[----:B------:R-:W-:Y:S01]  /*0280*/  IMAD.SHL.U32 R2, R2, 0x20, RZ ;  /* 0x0000002002027824 */ /* 0x000fe200078e00ff */
[----:B------:R-:W-:-:S04]  /*0290*/  SHF.L.U32 R4, R5, R4, RZ ;  /* 0x0000000405047219 */ /* 0x000fc800000006ff */
[----:B------:R-:W-:-:S05]  /*02a0*/  LOP3.LUT R3, R4, R3, RZ, 0xfc, !PT ;  /* 0x0000000304037212 */ /* 0x000fca00078efcff */
[----:B------:R0:W-:Y:S04]  /*02b0*/  ATOMS.OR RZ, [UR5], R3 ;  /* 0x00000003ffff798c */ /* 0x0001e8000b000005 */
[----:B------:R0:W-:Y:S01]  /*02c0*/  STS [UR4], R2 ;  /* 0x00000002ff007988 */ /* 0x0001e20008000804 */
[----:B------:R-:W-:Y:S05]  /*02d0*/  BRA `(.L_x_2) ;  /* 0x0000000000107947 */ /* 0x000fea0003800000 */
.L_x_1:
[----:B------:R-:W-:-:S05]  /*02e0*/  IMAD.MOV.U32 R2, RZ, RZ, -0x1 ;  /* 0xffffffffff027424 */ /* 0x000fca00078e00ff */
[----:B------:R0:W-:Y:S02]  /*02f0*/  STS [UR4], R2 ;  /* 0x00000002ff007988 */ /* 0x0001e40008000804 */
[----:B0-----:R-:W-:-:S07]  /*0300*/  MOV R2, 0x320 ;  /* 0x0000032000027802 */ /* 0x001fce0000000f00 */
[----:B------:R-:W-:Y:S05]  /*0310*/  CALL.REL.NOINC `($__internal_1_$__cuda_sm10x_tcgen05_guardrail_trap_phase_invalid_during_alloc) ;  /* 0x0000004800dc7944 */ /* 0x000fea0003c00000 */
.L_x_2:
[----:B------:R-:W-:Y:S05]  /*0320*/  WARPSYNC.ALL ;  /* 0x0000000000007948 */ /* 0x000fea0003800000 */
[----:B------:R-:W-:Y:S01]  /*0330*/  NOP ;  /* 0x0000000000007918 */ /* 0x000fe20000000000 */
.L_x_0:
[----:B------:R-:W1:Y:S01]  /*0340*/  LDC.64 R18, c[0x0][0x398] ;  /* 0x0000e600ff127b82 */ /* 0x000e620000000a00 */
[----:B------:R-:W2:Y:S01]  /*0350*/  S2R R7, SR_CTAID.X ;  /* 0x0000000000077919 */ /* 0x000ea20000002500 */
[----:B------:R-:W-:Y:S01]  /*0360*/  LOP3.LUT R14, R0, 0x3f, RZ, 0xc0, !PT ;  /* 0x0000003f000e7812 */ /* 0x000fe200078ec0ff */
[----:B------:R-:W-:Y:S01]  /*0370*/  UMOV UR13, 0x400 ;  /* 0x00000400000d7882 */ /* 0x000fe20000000000 */
[----:B------:R-:W-:Y:S01]  /*0380*/  SHF.R.U32.HI R24, RZ, 0x5, R0 ;  /* 0x00000005ff187819 */ /* 0x000fe20000011600 */
[----:B------:R-:W-:Y:S01]  /*0390*/  UMOV UR6, 0x1 ;  /* 0x0000000100067882 */ /* 0x000fe20000000000 */
[----:B------:R-:W-:Y:S01]  /*03a0*/  PRMT R110, RZ, 0x7610, R110 ;  /* 0x00007610ff6e7816 */ /* 0x000fe2000000006e */
[----:B------:R-:W3:Y:S01]  /*03b0*/  LDCU.128 UR8, c[0x0][0x380] ;  /* 0x00007000ff0877ac */ /* 0x000ee20008000c00 */
[----:B------:R-:W4:Y:S08]  /*03c0*/  S2UR UR4, SR_CgaCtaId ;  /* 0x00000000000479c3 */ /* 0x000f300000008800 */
[----:B------:R-:W5:Y:S01]  /*03d0*/  LDC.64 R72, c[0x0][0x3a8] ;  /* 0x0000ea00ff487b82 */ /* 0x000f620000000a00 */
[----:B01----:R-:W-:Y:S01]  /*03e0*/  VIADD R2, R19, 0x3f ;  /* 0x0000003f13027836 */ /* 0x003fe20000000000 */
[----:B------:R-:W-:-:S04]  /*03f0*/  IABS R16, R18 ;  /* 0x0000001200107213 */ /* 0x000fc80000000000 */
[----:B------:R-:W-:Y:S01]  /*0400*/  SHF.R.S32.HI R3, RZ, 0x1f, R2 ;  /* 0x0000001fff037819 */ /* 0x000fe20000011402 */
[----:B----4-:R-:W-:-:S03]  /*0410*/  ULEA UR13, UR4, UR13, 0x18 ;  /* 0x0000000d040d7291 */ /* 0x010fc6000f8ec0ff */
[----:B------:R-:W-:Y:S02]  /*0420*/  LEA.HI R3, R3, R2, RZ, 0x6 ;  /* 0x0000000203037211 */ /* 0x000fe400078f30ff */
[----:B--2---:R-:W-:Y:S01]  /*0430*/  IABS R8, R7 ;  /* 0x0000000700087213 */ /* 0x004fe20000000000 */
[----:B------:R-:W-:Y:S01]  /*0440*/  UIADD3 UR15, UPT, UPT, UR13, 0x4000, URZ ;  /* 0x000040000d0f7890 */ /* 0x000fe2000fffe0ff */
[----:B------:R-:W-:-:S04]  /*0450*/  SHF.R.S32.HI R4, RZ, 0x6, R3 ;  /* 0x00000006ff047819 */ /* 0x000fc80000011403 */
[-C--:B------:R-:W-:Y:S02]  /*0460*/  IABS R9, R4.reuse ;  /* 0x0000000400097213 */ /* 0x080fe40000000000 */
[----:B------:R-:W-:Y:S02]  /*0470*/  IABS R10, R4 ;  /* 0x00000004000a7213 */ /* 0x000fe40000000000 */
[----:B------:R-:W0:Y:S08]  /*0480*/  I2F.RP R5, R9 ;  /* 0x0000000900057306 */ /* 0x000e300000209400 */
[----:B0-----:R-:W0:Y:S02]  /*0490*/  MUFU.RCP R5, R5 ;  /* 0x0000000500057308 */ /* 0x001e240000001000 */
[----:B0-----:R-:W-:-:S02]  /*04a0*/  VIADD R2, R5, 0xffffffe ;  /* 0x0ffffffe05027836 */ /* 0x001fc40000000000 */
[----:B------:R-:W-:-:S04]  /*04b0*/  IMAD.MOV R5, RZ, RZ, -R10 ;  /* 0x000000ffff057224 */ /* 0x000fc800078e0a0a */
[----:B------:R0:W1:Y:S02]  /*04c0*/  F2I.FTZ.U32.TRUNC.NTZ R3, R2 ;  /* 0x0000000200037305 */ /* 0x000064000021f000 */
[----:B0-----:R-:W-:Y:S02]  /*04d0*/  IMAD.MOV.U32 R2, RZ, RZ, RZ ;  /* 0x000000ffff027224 */ /* 0x001fe400078e00ff */
[----:B-1----:R-:W-:-:S04]  /*04e0*/  IMAD.MOV R6, RZ, RZ, -R3 ;  /* 0x000000ffff067224 */ /* 0x002fc800078e0a03 */
[----:B------:R-:W-:Y:S02]  /*04f0*/  IMAD R11, R6, R9, RZ ;  /* 0x00000009060b7224 */ /* 0x000fe400078e02ff */
[----:B------:R-:W-:Y:S02]  /*0500*/  IMAD.MOV.U32 R6, RZ, RZ, R8 ;  /* 0x000000ffff067224 */ /* 0x000fe400078e0008 */
[----:B------:R-:W-:-:S06]  /*0510*/  IMAD.HI.U32 R3, R3, R11, R2 ;  /* 0x0000000b03037227 */ /* 0x000fcc00078e0002 */
[----:B------:R-:W-:-:S04]  /*0520*/  IMAD.HI.U32 R3, R3, R6, RZ ;  /* 0x0000000603037227 */ /* 0x000fc800078e00ff */
[----:B------:R-:W-:Y:S01]  /*0530*/  IMAD R2, R3, R5, R6 ;  /* 0x0000000503027224 */ /* 0x000fe200078e0206 */
[----:B------:R-:W-:Y:S04]  /*0540*/  BAR.SYNC.DEFER_BLOCKING 0x0 ;  /* 0x0000000000007b1d */ /* 0x000fe80000010000 */
[----:B------:R-:W-:-:S13]  /*0550*/  ISETP.GT.U32.AND P1, PT, R9, R2, PT ;  /* 0x000000020900720c */ /* 0x000fda0003f24070 */
[----:B------:R-:W-:Y:S02]  /*0560*/  @!P1 IMAD.IADD R2, R2, 0x1, -R9 ;  /* 0x0000000102029824 */ /* 0x000fe400078e0a09 */
[----:B------:R-:W-:Y:S01]  /*0570*/  @!P1 VIADD R3, R3, 0x1 ;  /* 0x0000000103039836 */ /* 0x000fe20000000000 */
[----:B------:R-:W-:Y:S02]  /*0580*/  ISETP.NE.AND P1, PT, R4, RZ, PT ;  /* 0x000000ff0400720c */ /* 0x000fe40003f25270 */
[----:B------:R-:W-:Y:S02]  /*0590*/  ISETP.GE.U32.AND P0, PT, R2, R9, PT ;  /* 0x000000090200720c */ /* 0x000fe40003f06070 */
[----:B------:R-:W-:-:S04]  /*05a0*/  LOP3.LUT R2, R7, R4, RZ, 0x3c, !PT ;  /* 0x0000000407027212 */ /* 0x000fc800078e3cff */
[----:B------:R-:W-:Y:S01]  /*05b0*/  ISETP.GE.AND P2, PT, R2, RZ, PT ;  /* 0x000000ff0200720c */ /* 0x000fe20003f46270 */
[----:B------:R-:W-:-:S06]  /*05c0*/  VIADD R2, R18, 0x3f ;  /* 0x0000003f12027836 */ /* 0x000fcc0000000000 */
[----:B------:R-:W-:-:S04]  /*05d0*/  @P0 VIADD R3, R3, 0x1 ;  /* 0x0000000103030836 */ /* 0x000fc80000000000 */
[----:B------:R-:W-:Y:S01]  /*05e0*/  IMAD.MOV.U32 R10, RZ, RZ, R3 ;  /* 0x000000ffff0a7224 */ /* 0x000fe200078e0003 */
[----:B------:R-:W-:-:S03]  /*05f0*/  SHF.R.S32.HI R3, RZ, 0x1f, R2 ;  /* 0x0000001fff037819 */ /* 0x000fc60000011402 */
[----:B------:R-:W-:Y:S01]  /*0600*/  @!P2 IMAD.MOV R10, RZ, RZ, -R10 ;  /* 0x000000ffff0aa224 */ /* 0x000fe200078e0a0a */
[----:B------:R-:W-:Y:S02]  /*0610*/  LEA.HI R3, R3, R2, RZ, 0x6 ;  /* 0x0000000203037211 */ /* 0x000fe400078f30ff */
[----:B------:R-:W-:-:S04]  /*0620*/  @!P1 LOP3.LUT R10, RZ, R4, RZ, 0x33, !PT ;  /* 0x00000004ff0a9212 */ /* 0x000fc800078e33ff */
[----:B------:R-:W-:Y:S01]  /*0630*/  LEA.HI.SX32 R3, R3, -R10, 0x1a ;  /* 0x8000000a03037211 */ /* 0x000fe200078fd2ff */
[----:B------:R-:W-:-:S03]  /*0640*/  IMAD.MOV R6, RZ, RZ, -R10 ;  /* 0x000000ffff067224 */ /* 0x000fc600078e0a0a */
[----:B------:R-:W-:Y:S01]  /*0650*/  VIMNMX R12, PT, PT, R3, 0x1, PT ;  /* 0x00000001030c7848 */ /* 0x000fe20003fe0100 */
[----:B------:R-:W-:-:S03]  /*0660*/  IMAD R11, R4, R6, R7 ;  /* 0x00000006040b7224 */ /* 0x000fc600078e0207 */
[-C--:B------:R-:W-:Y:S02]  /*0670*/  IABS R9, R12.reuse ;  /* 0x0000000c00097213 */ /* 0x080fe40000000000 */
[----:B------:R-:W-:Y:S02]  /*0680*/  IABS R4, R11 ;  /* 0x0000000b00047213 */ /* 0x000fe40000000000 */
[----:B------:R-:W0:Y:S01]  /*0690*/  I2F.RP R5, R9 ;  /* 0x0000000900057306 */ /* 0x000e220000209400 */
[----:B------:R-:W-:-:S05]  /*06a0*/  IABS R6, R12 ;  /* 0x0000000c00067213 */ /* 0x000fca0000000000 */
[----:B------:R-:W-:Y:S02]  /*06b0*/  IMAD.MOV R6, RZ, RZ, -R6 ;  /* 0x000000ffff067224 */ /* 0x000fe400078e0a06 */
[----:B0-----:R-:W0:Y:S02]  /*06c0*/  MUFU.RCP R5, R5 ;  /* 0x0000000500057308 */ /* 0x001e240000001000 */
[----:B0-----:R-:W-:-:S06]  /*06d0*/  VIADD R2, R5, 0xffffffe ;  /* 0x0ffffffe05027836 */ /* 0x001fcc0000000000 */
[----:B------:R-:W0:Y:S08]  /*06e0*/  I2F.RP R5, R16 ;  /* 0x0000001000057306 */ /* 0x000e300000209400 */
[----:B------:R1:W2:Y:S08]  /*06f0*/  F2I.FTZ.U32.TRUNC.NTZ R3, R2 ;  /* 0x0000000200037305 */ /* 0x0002b0000021f000 */
[----:B0-----:R-:W0:Y:S01]  /*0700*/  MUFU.RCP R5, R5 ;  /* 0x0000000500057308 */ /* 0x001e220000001000 */
[----:B-1----:R-:W-:-:S02]  /*0710*/  IMAD.MOV.U32 R2, RZ, RZ, RZ ;  /* 0x000000ffff027224 */ /* 0x002fc400078e00ff */
[----:B--2---:R-:W-:-:S04]  /*0720*/  IMAD.MOV R8, RZ, RZ, -R3 ;  /* 0x000000ffff087224 */ /* 0x004fc800078e0a03 */
[----:B------:R-:W-:-:S04]  /*0730*/  IMAD R7, R8, R9, RZ ;  /* 0x0000000908077224 */ /* 0x000fc800078e02ff */
[----:B------:R-:W-:-:S04]  /*0740*/  IMAD.HI.U32 R3, R3, R7, R2 ;  /* 0x0000000703037227 */ /* 0x000fc800078e0002 */
[----:B------:R-:W-:Y:S01]  /*0750*/  IMAD.MOV.U32 R2, RZ, RZ, R4 ;  /* 0x000000ffff027224 */ /* 0x000fe200078e0004 */
[----:B------:R-:W-:-:S03]  /*0760*/  IABS R4, R19 ;  /* 0x0000001300047213 */ /* 0x000fc60000000000 */
[----:B------:R-:W-:Y:S01]  /*0770*/  IMAD.HI.U32 R3, R3, R2, RZ ;  /* 0x0000000203037227 */ /* 0x000fe200078e00ff */
[----:B------:R-:W1:Y:S03]  /*0780*/  I2F.RP R8, R4 ;  /* 0x0000000400087306 */ /* 0x000e660000209400 */
[----:B------:R-:W-:Y:S02]  /*0790*/  IMAD R2, R3, R6, R2 ;  /* 0x0000000603027224 */ /* 0x000fe400078e0202 */
[----:B0-----:R-:W-:Y:S01]  /*07a0*/  VIADD R6, R5, 0xffffffe ;  /* 0x0ffffffe05067836 */ /* 0x001fe20000000000 */
[----:B------:R-:W-:Y:S02]  /*07b0*/  SHF.R.U32.HI R5, RZ, 0x5, R0 ;  /* 0x00000005ff057819 */ /* 0x000fe40000011600 */
[----:B------:R-:W-:Y:S01]  /*07c0*/  ISETP.GT.U32.AND P1, PT, R9, R2, PT ;  /* 0x000000020900720c */ /* 0x000fe20003f24070 */
[----:B------:R0:W2:Y:S01]  /*07d0*/  F2I.FTZ.U32.TRUNC.NTZ R7, R6 ;  /* 0x0000000600077305 */ /* 0x0000a2000021f000 */
[----:B------:R-:W-:-:S07]  /*07e0*/  SGXT.U32 R5, R5, 0x2 ;  /* 0x000000020505781a */ /* 0x000fce0000000000 */
[----:B-1----:R-:W1:Y:S01]  /*07f0*/  MUFU.RCP R8, R8 ;  /* 0x0000000800087308 */ /* 0x002e620000001000 */
[----:B0-----:R-:W-:-:S03]  /*0800*/  IMAD.MOV.U32 R6, RZ, RZ, RZ ;  /* 0x000000ffff067224 */ /* 0x001fc600078e00ff */
[----:B------:R-:W-:Y:S02]  /*0810*/  @!P1 IMAD.IADD R2, R2, 0x1, -R9 ;  /* 0x0000000102029824 */ /* 0x000fe400078e0a09 */
[----:B------:R-:W-:Y:S01]  /*0820*/  @!P1 VIADD R3, R3, 0x1 ;  /* 0x0000000103039836 */ /* 0x000fe20000000000 */
[----:B------:R-:W-:Y:S01]  /*0830*/  ISETP.NE.AND P1, PT, R12, RZ, PT ;  /* 0x000000ff0c00720c */ /* 0x000fe20003f25270 */
[----:B--2---:R-:W-:Y:S01]  /*0840*/  IMAD.MOV R13, RZ, RZ, -R7 ;  /* 0x000000ffff0d7224 */ /* 0x004fe200078e0a07 */
[----:B------:R-:W-:Y:S02]  /*0850*/  ISETP.GE.U32.AND P0, PT, R2, R9, PT ;  /* 0x000000090200720c */ /* 0x000fe40003f06070 */
[----:B------:R-:W-:-:S04]  /*0860*/  LOP3.LUT R2, R11, R12, RZ, 0x3c, !PT ;  /* 0x0000000c0b027212 */ /* 0x000fc800078e3cff */
[----:B------:R-:W-:Y:S01]  /*0870*/  ISETP.GE.AND P2, PT, R2, RZ, PT ;  /* 0x000000ff0200720c */ /* 0x000fe20003f46270 */
[----:B-1----:R-:W-:-:S06]  /*0880*/  VIADD R9, R8, 0xffffffe ;  /* 0x0ffffffe08097836 */ /* 0x002fcc0000000000 */
[----:B------:R-:W-:Y:S01]  /*0890*/  @P0 VIADD R3, R3, 0x1 ;  /* 0x0000000103030836 */ /* 0x000fe20000000000 */
[----:B------:R-:W0:Y:S03]  /*08a0*/  F2I.FTZ.U32.TRUNC.NTZ R9, R9 ;  /* 0x0000000900097305 */ /* 0x000e26000021f000 */
[----:B------:R-:W-:-:S04]  /*08b0*/  IMAD.MOV.U32 R2, RZ, RZ, R3 ;  /* 0x000000ffff027224 */ /* 0x000fc800078e0003 */
[----:B------:R-:W-:Y:S01]  /*08c0*/  @!P2 IMAD.MOV R2, RZ, RZ, -R2 ;  /* 0x000000ffff02a224 */ /* 0x000fe200078e0a02 */
[----:B------:R-:W-:-:S05]  /*08d0*/  @!P1 LOP3.LUT R2, RZ, R12, RZ, 0x33, !PT ;  /* 0x0000000cff029212 */ /* 0x000fca00078e33ff */
[----:B------:R-:W-:Y:S02]  /*08e0*/  IMAD.MOV R3, RZ, RZ, -R2 ;  /* 0x000000ffff037224 */ /* 0x000fe400078e0a02 */
[----:B0-----:R-:W-:Y:S02]  /*08f0*/  IMAD.MOV R8, RZ, RZ, -R9 ;  /* 0x000000ffff087224 */ /* 0x001fe400078e0a09 */
[----:B------:R-:W-:Y:S02]  /*0900*/  IMAD R3, R12, R3, R11 ;  /* 0x000000030c037224 */ /* 0x000fe400078e020b */
[----:B------:R-:W-:Y:S02]  /*0910*/  IMAD R11, R13, R16, RZ ;  /* 0x000000100d0b7224 */ /* 0x000fe400078e02ff */
[----:B------:R-:W-:Y:S02]  /*0920*/  IMAD.SHL.U32 R2, R2, 0x40, RZ ;  /* 0x0000004002027824 */ /* 0x000fe400078e00ff */
[----:B------:R-:W-:-:S02]  /*0930*/  IMAD.MOV.U32 R13, RZ, RZ, R8 ;  /* 0x000000ffff0d7224 */ /* 0x000fc400078e0008 */
[----:B------:R-:W-:Y:S02]  /*0940*/  IMAD.IADD R3, R10, 0x1, R3 ;  /* 0x000000010a037824 */ /* 0x000fe400078e0203 */
[----:B------:R-:W-:Y:S01]  /*0950*/  IMAD.HI.U32 R6, R7, R11, R6 ;  /* 0x0000000b07067227 */ /* 0x000fe200078e0006 */
[----:B------:R-:W-:-:S03]  /*0960*/  LOP3.LUT R7, R2, R5, RZ, 0xfc, !PT ;  /* 0x0000000502077212 */ /* 0x000fc600078efcff */
[----:B------:R-:W-:Y:S01]  /*0970*/  IMAD R5, R13, R4, RZ ;  /* 0x000000040d057224 */ /* 0x000fe200078e02ff */
[----:B------:R-:W-:Y:S01]  /*0980*/  LOP3.LUT R17, R7, 0x4, RZ, 0xfc, !PT ;  /* 0x0000000407117812 */ /* 0x000fe200078efcff */
[----:B------:R-:W-:Y:S01]  /*0990*/  IMAD.MOV.U32 R8, RZ, RZ, RZ ;  /* 0x000000ffff087224 */ /* 0x000fe200078e00ff */
[----:B------:R-:W-:Y:S01]  /*09a0*/  IABS R11, R7 ;  /* 0x00000007000b7213 */ /* 0x000fe20000000000 */
[----:B------:R-:W-:Y:S01]  /*09b0*/  IMAD R3, R3, 0x40, R14 ;  /* 0x0000004003037824 */ /* 0x000fe200078e020e */
[----:B------:R-:W-:Y:S01]  /*09c0*/  IABS R15, R17 ;  /* 0x00000011000f7213 */ /* 0x000fe20000000000 */
[----:B------:R-:W-:Y:S01]  /*09d0*/  IMAD.HI.U32 R8, R9, R5, R8 ;  /* 0x0000000509087227 */ /* 0x000fe200078e0008 */
[C---:B------:R-:W-:Y:S02]  /*09e0*/  LOP3.LUT R26, R7.reuse, 0xc, RZ, 0xfc, !PT ;  /* 0x0000000c071a7812 */ /* 0x040fe400078efcff */
[----:B------:R-:W-:Y:S01]  /*09f0*/  IABS R13, R3 ;  /* 0x00000003000d7213 */ /* 0x000fe20000000000 */
[----:B------:R-:W-:Y:S01]  /*0a00*/  IMAD.SHL.U32 R10, R24, 0x200000, RZ ;  /* 0x00200000180a7824 */ /* 0x000fe200078e00ff */
[----:B------:R-:W-:Y:S01]  /*0a10*/  LOP3.LUT R30, R7, 0x14, RZ, 0xfc, !PT ;  /* 0x00000014071e7812 */ /* 0x000fe200078efcff */
[----:B------:R-:W-:Y:S01]  /*0a20*/  IMAD.HI.U32 R5, R8, R11, RZ ;  /* 0x0000000b08057227 */ /* 0x000fe200078e00ff */
[----:B------:R-:W-:-:S02]  /*0a30*/  IABS R21, R26 ;  /* 0x0000001a00157213 */ /* 0x000fc40000000000 */
[----:B------:R-:W-:Y:S01]  /*0a40*/  LOP3.LUT R10, R10, 0x600000, RZ, 0xc0, !PT ;  /* 0x006000000a0a7812 */ /* 0x000fe200078ec0ff */
[----:B------:R-:W-:Y:S01]  /*0a50*/  IMAD.HI.U32 R6, R6, R13, RZ ;  /* 0x0000000d06067227 */ /* 0x000fe200078e00ff */
[----:B------:R-:W-:Y:S02]  /*0a60*/  IABS R25, R30 ;  /* 0x0000001e00197213 */ /* 0x000fe40000000000 */
[----:B------:R-:W-:Y:S01]  /*0a70*/  R2UR UR14, R10 ;  /* 0x000000000a0e72ca */ /* 0x000fe200000e0000 */
[----:B------:R-:W-:Y:S01]  /*0a80*/  IMAD.HI.U32 R9, R8, R15, RZ ;  /* 0x0000000f08097227 */ /* 0x000fe200078e00ff */
[----:B------:R-:W-:Y:S02]  /*0a90*/  LOP3.LUT R10, R7, 0x3c, RZ, 0xfc, !PT ;  /* 0x0000003c070a7812 */ /* 0x000fe400078efcff */
[----:B------:R-:W-:Y:S01]  /*0aa0*/  ISETP.GE.AND P1, PT, R3, RZ, PT ;  /* 0x000000ff0300720c */ /* 0x000fe20003f26270 */
[----:B------:R-:W-:Y:S01]  /*0ab0*/  IMAD.MOV R5, RZ, RZ, -R5 ;  /* 0x000000ffff057224 */ /* 0x000fe200078e0a05 */
[----:B------:R-:W-:Y:S01]  /*0ac0*/  IABS R29, R10 ;  /* 0x0000000a001d7213 */ /* 0x000fe20000000000 */
[----:B------:R-:W-:Y:S01]  /*0ad0*/  IMAD.MOV R6, RZ, RZ, -R6 ;  /* 0x000000ffff067224 */ /* 0x000fe200078e0a06 */
[----:B------:R-:W-:Y:S01]  /*0ae0*/  ISETP.GE.AND P2, PT, R10, RZ, PT ;  /* 0x000000ff0a00720c */ /* 0x000fe20003f46270 */
[----:B------:R-:W-:Y:S01]  /*0af0*/  IMAD.MOV R12, RZ, RZ, -R9 ;  /* 0x000000ffff0c7224 */ /* 0x000fe200078e0a09 */
[----:B------:R-:W-:Y:S01]  /*0b00*/  ISETP.GE.AND P5, PT, R17, RZ, PT ;  /* 0x000000ff1100720c */ /* 0x000fe20003fa6270 */
[----:B------:R-:W-:Y:S01]  /*0b10*/  IMAD R9, R4, R5, R11 ;  /* 0x0000000504097224 */ /* 0x000fe200078e020b */
[C---:B------:R-:W-:Y:S01]  /*0b20*/  LOP3.LUT R28, R7.reuse, 0x10, RZ, 0xfc, !PT ;  /* 0x00000010071c7812 */ /* 0x040fe200078efcff */
[----:B------:R-:W-:Y:S01]  /*0b30*/  IMAD R5, R16, R6, R13 ;  /* 0x0000000610057224 */ /* 0x000fe200078e020d */
[----:B------:R-:W-:Y:S01]  /*0b40*/  LOP3.LUT R6, R7, 0x8, RZ, 0xfc, !PT ;  /* 0x0000000807067812 */ /* 0x000fe200078efcff */
[----:B------:R-:W-:Y:S01]  /*0b50*/  IMAD R11, R4, R12, R15 ;  /* 0x0000000c040b7224 */ /* 0x000fe200078e020f */
[----:B------:R-:W-:Y:S01]  /*0b60*/  IABS R23, R28 ;  /* 0x0000001c00177213 */ /* 0x000fe20000000000 */
[----:B------:R-:W-:Y:S01]  /*0b70*/  IMAD.HI.U32 R15, R8, R29, RZ ;  /* 0x0000001d080f7227 */ /* 0x000fe200078e00ff */
[----:B------:R-:W-:-:S02]  /*0b80*/  ISETP.GT.U32.AND P0, PT, R16, R5, PT ;  /* 0x000000051000720c */ /* 0x000fc40003f04070 */
[----:B------:R-:W-:Y:S01]  /*0b90*/  IABS R17, R6 ;  /* 0x0000000600117213 */ /* 0x000fe20000000000 */
[----:B------:R-:W-:Y:S01]  /*0ba0*/  IMAD.MOV R22, RZ, RZ, -R15 ;  /* 0x000000ffff167224 */ /* 0x000fe200078e0a0f */
[----:B------:R-:W-:Y:S01]  /*0bb0*/  ISETP.GE.AND P4, PT, R6, RZ, PT ;  /* 0x000000ff0600720c */ /* 0x000fe20003f86270 */
[----:B------:R-:W-:Y:S01]  /*0bc0*/  IMAD.HI.U32 R10, R8, R21, RZ ;  /* 0x00000015080a7227 */ /* 0x000fe200078e00ff */
[C---:B------:R-:W-:Y:S02]  /*0bd0*/  ISETP.GT.U32.AND P3, PT, R4.reuse, R9, PT ;  /* 0x000000090400720c */ /* 0x040fe40003f64070 */
[C---:B------:R-:W-:Y:S01]  /*0be0*/  LOP3.LUT R32, R7.reuse, 0x1c, RZ, 0xfc, !PT ;  /* 0x0000001c07207812 */ /* 0x040fe200078efcff */
[----:B------:R-:W-:Y:S01]  /*0bf0*/  IMAD R29, R4, R22, R29 ;  /* 0x00000016041d7224 */ /* 0x000fe200078e021d */
[C---:B------:R-:W-:Y:S01]  /*0c00*/  LOP3.LUT R34, R7.reuse, 0x20, RZ, 0xfc, !PT ;  /* 0x0000002007227812 */ /* 0x040fe200078efcff */
[----:B------:R-:W-:Y:S01]  /*0c10*/  IMAD.HI.U32 R13, R8, R25, RZ ;  /* 0x00000019080d7227 */ /* 0x000fe200078e00ff */
[----:B------:R-:W-:-:S02]  /*0c20*/  LOP3.LUT R22, R7, 0x18, RZ, 0xfc, !PT ;  /* 0x0000001807167812 */ /* 0x000fc400078efcff */
[----:B------:R-:W-:Y:S01]  /*0c30*/  ISETP.GT.U32.AND P6, PT, R4, R29, PT ;  /* 0x0000001d0400720c */ /* 0x000fe20003fc4070 */
[----:B------:R-:W-:Y:S01]  /*0c40*/  @!P0 IMAD.IADD R5, R5, 0x1, -R16 ;  /* 0x0000000105058824 */ /* 0x000fe200078e0a10 */
[----:B------:R-:W-:Y:S01]  /*0c50*/  IABS R27, R34 ;  /* 0x00000022001b7213 */ /* 0x000fe20000000000 */
[----:B------:R-:W-:Y:S01]  /*0c60*/  IMAD.MOV R10, RZ, RZ, -R10 ;  /* 0x000000ffff0a7224 */ /* 0x000fe200078e0a0a */
[C---:B------:R-:W-:Y:S01]  /*0c70*/  LOP3.LUT R36, R7.reuse, 0x24, RZ, 0xfc, !PT ;  /* 0x0000002407247812 */ /* 0x040fe200078efcff */
[----:B------:R-:W-:Y:S01]  /*0c80*/  IMAD.MOV R20, RZ, RZ, -R13 ;  /* 0x000000ffff147224 */ /* 0x000fe200078e0a0d */
[----:B------:R-:W-:Y:S01]  /*0c90*/  ISETP.GT.U32.AND P0, PT, R16, R5, PT ;  /* 0x000000051000720c */ /* 0x000fe20003f04070 */
[C---:B------:R-:W-:Y:S01]  /*0ca0*/  IMAD R15, R4.reuse, R10, R21 ;  /* 0x0000000a040f7224 */ /* 0x040fe200078e0215 */
[----:B------:R-:W-:Y:S01]  /*0cb0*/  IABS R31, R36 ;  /* 0x00000024001f7213 */ /* 0x000fe20000000000 */
[----:B------:R-:W-:Y:S01]  /*0cc0*/  IMAD R21, R4, R20, R25 ;  /* 0x0000001404157224 */ /* 0x000fe200078e0219 */
[----:B------:R-:W-:Y:S01]  /*0cd0*/  IABS R25, R32 ;  /* 0x0000002000197213 */ /* 0x000fe20000000000 */
[----:B------:R-:W-:Y:S01]  /*0ce0*/  IMAD.HI.U32 R6, R8, R17, RZ ;  /* 0x0000001108067227 */ /* 0x000fe200078e00ff */
[----:B------:R-:W-:-:S02]  /*0cf0*/  LOP3.LUT R38, R7, 0x28, RZ, 0xfc, !PT ;  /* 0x0000002807267812 */ /* 0x000fc400078efcff */
[----:B------:R-:W-:Y:S01]  /*0d00*/  LOP3.LUT R40, R7, 0x2c, RZ, 0xfc, !PT ;  /* 0x0000002c07287812 */ /* 0x000fe200078efcff */
[----:B------:R-:W-:Y:S01]  /*0d10*/  @!P6 IMAD.IADD R29, R29, 0x1, -R4 ;  /* 0x000000011d1de824 */ /* 0x000fe200078e0a04 */
[C---:B------:R-:W-:Y:S01]  /*0d20*/  LOP3.LUT R42, R7.reuse, 0x30, RZ, 0xfc, !PT ;  /* 0x00000030072a7812 */ /* 0x040fe200078efcff */
[----:B------:R-:W-:Y:S01]  /*0d30*/  IMAD.HI.U32 R12, R8, R23, RZ ;  /* 0x00000017080c7227 */ /* 0x000fe200078e00ff */
[----:B------:R-:W-:Y:S02]  /*0d40*/  IABS R33, R40 ;  /* 0x0000002800217213 */ /* 0x000fe40000000000 */
[----:B------:R-:W-:Y:S01]  /*0d50*/  LOP3.LUT R43, R7, 0x34, RZ, 0xfc, !PT ;  /* 0x00000034072b7812 */ /* 0x000fe200078efcff */
[----:B------:R-:W-:Y:S01]  /*0d60*/  @!P0 IMAD.IADD R5, R5, 0x1, -R16 ;  /* 0x0000000105058824 */ /* 0x000fe200078e0a10 */
[----:B------:R-:W-:Y:S01]  /*0d70*/  ISETP.NE.AND P0, PT, R18, RZ, PT ;  /* 0x000000ff1200720c */ /* 0x000fe20003f05270 */
[----:B------:R-:W-:Y:S01]  /*0d80*/  IMAD.MOV R6, RZ, RZ, -R6 ;  /* 0x000000ffff067224 */ /* 0x000fe200078e0a06 */
[----:B------:R-:W-:Y:S01]  /*0d90*/  IABS R35, R42 ;  /* 0x0000002a00237213 */ /* 0x000fe20000000000 */
[----:B------:R-:W-:Y:S01]  /*0da0*/  IMAD.MOV.U32 R20, RZ, RZ, R5 ;  /* 0x000000ffff147224 */ /* 0x000fe200078e0005 */
[----:B------:R-:W-:Y:S01]  /*0db0*/  IABS R37, R43 ;  /* 0x0000002b00257213 */ /* 0x000fe20000000000 */
[----:B------:R-:W-:-:S02]  /*0dc0*/  IMAD.MOV R12, RZ, RZ, -R12 ;  /* 0x000000ffff0c7224 */ /* 0x000fc400078e0a0c */
[----:B------:R-:W-:Y:S01]  /*0dd0*/  @!P1 IMAD.MOV R20, RZ, RZ, -R20 ;  /* 0x000000ffff149224 */ /* 0x000fe200078e0a14 */
[C---:B------:R-:W-:Y:S01]  /*0de0*/  ISETP.GT.U32.AND P1, PT, R4.reuse, R11, PT ;  /* 0x0000000b0400720c */ /* 0x040fe20003f24070 */
[C---:B------:R-:W-:Y:S02]  /*0df0*/  IMAD R13, R4.reuse, R6, R17 ;  /* 0x00000006040d7224 */ /* 0x040fe400078e0211 */
[----:B------:R-:W-:Y:S01]  /*0e00*/  IMAD R17, R4, R12, R23 ;  /* 0x0000000c04117224 */ /* 0x000fe200078e0217 */
[----:B------:R-:W-:Y:S01]  /*0e10*/  IABS R23, R22 ;  /* 0x0000001600177213 */ /* 0x000fe20000000000 */
[----:B------:R-:W-:Y:S01]  /*0e20*/  @!P3 IMAD.IADD R9, R9, 0x1, -R4 ;  /* 0x000000010909b824 */ /* 0x000fe200078e0a04 */
[----:B------:R-:W-:Y:S01]  /*0e30*/  @!P0 LOP3.LUT R20, RZ, R18, RZ, 0x33, !PT ;  /* 0x00000012ff148212 */ /* 0x000fe200078e33ff */
[----:B------:R-:W-:Y:S01]  /*0e40*/  IMAD.HI.U32 R10, R8, R25, RZ ;  /* 0x00000019080a7227 */ /* 0x000fe200078e00ff */
[C---:B------:R-:W-:Y:S02]  /*0e50*/  ISETP.GT.U32.AND P0, PT, R4.reuse, R29, PT ;  /* 0x0000001d0400720c */ /* 0x040fe40003f04070 */
[C---:B------:R-:W-:Y:S01]  /*0e60*/  ISETP.GT.U32.AND P6, PT, R4.reuse, R9, PT ;  /* 0x000000090400720c */ /* 0x040fe20003fc4070 */
[----:B------:R-:W-:Y:S01]  /*0e70*/  IMAD.MOV R10, RZ, RZ, -R10 ;  /* 0x000000ffff0a7224 */ /* 0x000fe200078e0a0a */
[----:B------:R-:W-:Y:S01]  /*0e80*/  ISETP.GE.AND P3, PT, R7, RZ, PT ;  /* 0x000000ff0700720c */ /* 0x000fe20003f66270 */
[----:B------:R-:W-:Y:S01]  /*0e90*/  @!P1 IMAD.IADD R11, R11, 0x1, -R4 ;  /* 0x000000010b0b9824 */ /* 0x000fe200078e0a04 */
[C---:B------:R-:W-:Y:S01]  /*0ea0*/  ISETP.GT.U32.AND P1, PT, R4.reuse, R17, PT ;  /* 0x000000110400720c */ /* 0x040fe20003f24070 */
[----:B------:R-:W-:Y:S01]  /*0eb0*/  IMAD R5, R4, R10, R25 ;  /* 0x0000000a04057224 */ /* 0x000fe200078e0219 */
[----:B------:R-:W-:Y:S01]  /*0ec0*/  LOP3.LUT R18, R7, 0x38, RZ, 0xfc, !PT ;  /* 0x0000003807127812 */ /* 0x000fe200078efcff */
[----:B------:R-:W-:-:S03]  /*0ed0*/  IMAD.HI.U32 R12, R8, R27, RZ ;  /* 0x0000001b080c7227 */ /* 0x000fc600078e00ff */
[----:B------:R-:W-:Y:S01]  /*0ee0*/  IABS R39, R18 ;  /* 0x0000001200277213 */ /* 0x000fe20000000000 */
[----:B------:R-:W-:Y:S01]  /*0ef0*/  @!P0 IMAD.IADD R29, R29, 0x1, -R4 ;  /* 0x000000011d1d8824 */ /* 0x000fe200078e0a04 */
[C---:B------:R-:W-:Y:S01]  /*0f00*/  ISETP.GT.U32.AND P0, PT, R4.reuse, R13, PT ;  /* 0x0000000d0400720c */ /* 0x040fe20003f04070 */
[----:B------:R-:W-:Y:S02]  /*0f10*/  IMAD.MOV R12, RZ, RZ, -R12 ;  /* 0x000000ffff0c7224 */ /* 0x000fe400078e0a0c */
[--C-:B------:R-:W-:Y:S01]  /*0f20*/  @!P6 IMAD.IADD R9, R9, 0x1, -R4.reuse ;  /* 0x000000010909e824 */ /* 0x100fe200078e0a04 */
[C---:B------:R-:W-:Y:S01]  /*0f30*/  ISETP.GT.U32.AND P6, PT, R4.reuse, R15, PT ;  /* 0x0000000f0400720c */ /* 0x040fe20003fc4070 */
[----:B------:R-:W-:Y:S01]  /*0f40*/  @!P1 IMAD.IADD R17, R17, 0x1, -R4 ;  /* 0x0000000111119824 */ /* 0x000fe200078e0a04 */
[----:B------:R-:W-:Y:S01]  /*0f50*/  ISETP.GT.U32.AND P1, PT, R4, R5, PT ;  /* 0x000000050400720c */ /* 0x000fe20003f24070 */
[----:B------:R-:W-:-:S04]  /*0f60*/  IMAD.HI.U32 R6, R8, R23, RZ ;  /* 0x0000001708067227 */ /* 0x000fc800078e00ff */
[C---:B------:R-:W-:Y:S02]  /*0f70*/  IMAD R25, R4.reuse, R12, R27 ;  /* 0x0000000c04197224 */ /* 0x040fe400078e021b */
[----:B------:R-:W-:Y:S01]  /*0f80*/  @!P0 IMAD.IADD R13, R13, 0x1, -R4 ;  /* 0x000000010d0d8824 */ /* 0x000fe200078e0a04 */
[----:B------:R-:W-:Y:S01]  /*0f90*/  ISETP.GT.U32.AND P0, PT, R4, R21, PT ;  /* 0x000000150400720c */ /* 0x000fe20003f04070 */
[----:B------:R-:W-:Y:S02]  /*0fa0*/  IMAD.MOV R16, RZ, RZ, -R6 ;  /* 0x000000ffff107224 */ /* 0x000fe400078e0a06 */
[----:B------:R-:W-:-:S04]  /*0fb0*/  IMAD.HI.U32 R6, R8, R31, RZ ;  /* 0x0000001f08067227 */ /* 0x000fc800078e00ff */
[C---:B------:R-:W-:Y:S02]  /*0fc0*/  IMAD R23, R4.reuse, R16, R23 ;  /* 0x0000001004177224 */ /* 0x040fe400078e0217 */
[----:B------:R-:W-:Y:S01]  /*0fd0*/  @!P1 IMAD.IADD R5, R5, 0x1, -R4 ;  /* 0x0000000105059824 */ /* 0x000fe200078e0a04 */
[C---:B------:R-:W-:Y:S01]  /*0fe0*/  ISETP.GT.U32.AND P1, PT, R4.reuse, R13, PT ;  /* 0x0000000d0400720c */ /* 0x040fe20003f24070 */
[----:B------:R-:W-:Y:S02]  /*0ff0*/  IMAD.MOV R6, RZ, RZ, -R6 ;  /* 0x000000ffff067224 */ /* 0x000fe400078e0a06 */
[--C-:B------:R-:W-:Y:S01]  /*1000*/  @!P0 IMAD.IADD R21, R21, 0x1, -R4.reuse ;  /* 0x0000000115158824 */ /* 0x100fe200078e0a04 */
[C---:B------:R-:W-:Y:S01]  /*1010*/  ISETP.GT.U32.AND P0, PT, R4.reuse, R25, PT ;  /* 0x000000190400720c */ /* 0x040fe20003f04070 */
[----:B------:R-:W-:Y:S01]  /*1020*/  @!P6 IMAD.IADD R15, R15, 0x1, -R4 ;  /* 0x000000010f0fe824 */ /* 0x000fe200078e0a04 */
[C---:B------:R-:W-:Y:S01]  /*1030*/  ISETP.GT.U32.AND P6, PT, R4.reuse, R23, PT ;  /* 0x000000170400720c */ /* 0x040fe20003fc4070 */
[----:B------:R-:W-:Y:S01]  /*1040*/  IMAD R27, R4, R6, R31 ;  /* 0x00000006041b7224 */ /* 0x000fe200078e021f */
[----:B------:R-:W-:Y:S01]  /*1050*/  IABS R31, R38 ;  /* 0x00000026001f7213 */ /* 0x000fe20000000000 */
[----:B------:R-:W-:-:S04]  /*1060*/  IMAD.HI.U32 R7, R8, R33, RZ ;  /* 0x0000002108077227 */ /* 0x000fc800078e00ff */
[----:B------:R-:W-:-:S04]  /*1070*/  IMAD.HI.U32 R6, R8, R31, RZ ;  /* 0x0000001f08067227 */ /* 0x000fc800078e00ff */
[--C-:B------:R-:W-:Y:S01]  /*1080*/  @!P0 IMAD.IADD R25, R25, 0x1, -R4.reuse ;  /* 0x0000000119198824 */ /* 0x100fe200078e0a04 */
[C---:B------:R-:W-:Y:S01]  /*1090*/  ISETP.GT.U32.AND P0, PT, R4.reuse, R15, PT ;  /* 0x0000000f0400720c */ /* 0x040fe20003f04070 */
[----:B------:R-:W-:Y:S01]  /*10a0*/  @!P1 IMAD.IADD R13, R13, 0x1, -R4 ;  /* 0x000000010d0d9824 */ /* 0x000fe200078e0a04 */
[C---:B------:R-:W-:Y:S01]  /*10b0*/  ISETP.GT.U32.AND P1, PT, R4.reuse, R17, PT ;  /* 0x000000110400720c */ /* 0x040fe20003f24070 */
[----:B------:R-:W-:Y:S02]  /*10c0*/  IMAD.MOV R6, RZ, RZ, -R6 ;  /* 0x000000ffff067224 */ /* 0x000fe400078e0a06 */
[----:B------:R-:W-:Y:S01]  /*10d0*/  @!P6 IMAD.IADD R23, R23, 0x1, -R4 ;  /* 0x000000011717e824 */ /* 0x000fe200078e0a04 */
[C---:B------:R-:W-:Y:S01]  /*10e0*/  ISETP.GT.U32.AND P6, PT, R4.reuse, R11, PT ;  /* 0x0000000b0400720c */ /* 0x040fe20003fc4070 */
[----:B------:R-:W-:Y:S02]  /*10f0*/  IMAD.MOV R16, RZ, RZ, -R7 ;  /* 0x000000ffff107224 */ /* 0x000fe400078e0a07 */
[----:B------:R-:W-:-:S02]  /*1100*/  IMAD R7, R4, R6, R31 ;  /* 0x0000000604077224 */ /* 0x000fc400078e021f */
[C---:B------:R-:W-:Y:S01]  /*1110*/  IMAD R31, R4.reuse, R16, R33 ;  /* 0x00000010041f7224 */ /* 0x040fe200078e0221 */
[----:B------:R-:W0:Y:S01]  /*1120*/  LDS R6, [UR13] ;  /* 0x0000000dff067984 */ /* 0x000e220008000800 */
[----:B------:R-:W-:Y:S02]  /*1130*/  IMAD.MOV.U32 R41, RZ, RZ, R29 ;  /* 0x000000ffff297224 */ /* 0x000fe400078e001d */
[----:B------:R-:W-:Y:S01]  /*1140*/  @!P3 IMAD.MOV R9, RZ, RZ, -R9 ;  /* 0x000000ffff09b224 */ /* 0x000fe200078e0a09 */
[C---:B------:R-:W-:Y:S01]  /*1150*/  ISETP.GT.U32.AND P3, PT, R4.reuse, R21, PT ;  /* 0x000000150400720c */ /* 0x040fe20003f64070 */
[----:B------:R-:W-:Y:S01]  /*1160*/  @!P0 IMAD.IADD R15, R15, 0x1, -R4 ;  /* 0x000000010f0f8824 */ /* 0x000fe200078e0a04 */
[----:B------:R-:W-:Y:S01]  /*1170*/  ISETP.GT.U32.AND P0, PT, R4, R7, PT ;  /* 0x000000070400720c */ /* 0x000fe20003f04070 */
[----:B------:R-:W-:-:S04]  /*1180*/  IMAD.HI.U32 R10, R8, R35, RZ ;  /* 0x00000023080a7227 */ /* 0x000fc800078e00ff */
[----:B------:R-:W-:Y:S01]  /*1190*/  @!P2 IMAD.MOV R41, RZ, RZ, -R41 ;  /* 0x000000ffff29a224 */ /* 0x000fe200078e0a29 */
[C---:B------:R-:W-:Y:S01]  /*11a0*/  ISETP.GT.U32.AND P2, PT, R4.reuse, R23, PT ;  /* 0x000000170400720c */ /* 0x040fe20003f44070 */
[----:B------:R-:W-:Y:S01]  /*11b0*/  @!P1 IMAD.IADD R17, R17, 0x1, -R4 ;  /* 0x0000000111119824 */ /* 0x000fe200078e0a04 */
[----:B------:R-:W-:Y:S01]  /*11c0*/  ISETP.GT.U32.AND P1, PT, R4, R31, PT ;  /* 0x0000001f0400720c */ /* 0x000fe20003f24070 */
[----:B------:R-:W-:-:S04]  /*11d0*/  IMAD.HI.U32 R12, R8, R37, RZ ;  /* 0x00000025080c7227 */ /* 0x000fc800078e00ff */
[----:B------:R-:W-:Y:S02]  /*11e0*/  IMAD.MOV R10, RZ, RZ, -R10 ;  /* 0x000000ffff0a7224 */ /* 0x000fe400078e0a0a */
[----:B------:R-:W-:Y:S01]  /*11f0*/  @!P6 IMAD.IADD R11, R11, 0x1, -R4 ;  /* 0x000000010b0be824 */ /* 0x000fe200078e0a04 */
[----:B------:R-:W-:Y:S01]  /*1200*/  ISETP.GT.U32.AND P6, PT, R4, R5, PT ;  /* 0x000000050400720c */ /* 0x000fe20003fc4070 */
[----:B------:R-:W-:-:S04]  /*1210*/  IMAD.HI.U32 R8, R8, R39, RZ ;  /* 0x0000002708087227 */ /* 0x000fc800078e00ff */
[----:B------:R-:W-:Y:S02]  /*1220*/  IMAD.MOV R12, RZ, RZ, -R12 ;  /* 0x000000ffff0c7224 */ /* 0x000fe400078e0a0c */
[C---:B------:R-:W-:Y:S02]  /*1230*/  IMAD R33, R4.reuse, R10, R35 ;  /* 0x0000000a04217224 */ /* 0x040fe400078e0223 */
[----:B------:R-:W-:Y:S02]  /*1240*/  IMAD.MOV R8, RZ, RZ, -R8 ;  /* 0x000000ffff087224 */ /* 0x000fe400078e0a08 */
[C---:B------:R-:W-:Y:S01]  /*1250*/  IMAD R35, R4.reuse, R12, R37 ;  /* 0x0000000c04237224 */ /* 0x040fe200078e0225 */
[----:B------:R-:W-:Y:S01]  /*1260*/  SHF.R.U32.HI R37, RZ, 0x6, R0 ;  /* 0x00000006ff257819 */ /* 0x000fe20000011600 */
[----:B------:R-:W-:Y:S01]  /*1270*/  @!P5 IMAD.MOV R11, RZ, RZ, -R11 ;  /* 0x000000ffff0bd224 */ /* 0x000fe200078e0a0b */
[C---:B------:R-:W-:Y:S01]  /*1280*/  ISETP.GT.U32.AND P5, PT, R4.reuse, R25, PT ;  /* 0x000000190400720c */ /* 0x040fe20003fa4070 */
[----:B------:R-:W-:Y:S01]  /*1290*/  @!P4 IMAD.MOV R13, RZ, RZ, -R13 ;  /* 0x000000ffff0dc224 */ /* 0x000fe200078e0a0d */
[C---:B------:R-:W-:Y:S01]  /*12a0*/  ISETP.GT.U32.AND P4, PT, R4.reuse, R27, PT ;  /* 0x0000001b0400720c */ /* 0x040fe20003f84070 */
[--C-:B------:R-:W-:Y:S01]  /*12b0*/  @!P3 IMAD.IADD R21, R21, 0x1, -R4.reuse ;  /* 0x000000011515b824 */ /* 0x100fe200078e0a04 */
[----:B------:R-:W-:Y:S01]  /*12c0*/  ISETP.GT.U32.AND P3, PT, R4, R33, PT ;  /* 0x000000210400720c */ /* 0x000fe20003f64070 */
[--C-:B------:R-:W-:Y:S01]  /*12d0*/  @!P0 IMAD.IADD R7, R7, 0x1, -R4.reuse ;  /* 0x0000000107078824 */ /* 0x100fe200078e0a04 */
[----:B------:R-:W-:Y:S01]  /*12e0*/  ISETP.GE.AND P0, PT, R30, RZ, PT ;  /* 0x000000ff1e00720c */ /* 0x000fe20003f06270 */
[C---:B------:R-:W-:Y:S01]  /*12f0*/  IMAD R39, R4.reuse, R8, R39 ;  /* 0x0000000804277224 */ /* 0x040fe200078e0227 */
[----:B------:R-:W-:Y:S01]  /*1300*/  SGXT.U32 R37, R37, 0x1 ;  /* 0x000000012525781a */ /* 0x000fe20000000000 */
[--C-:B------:R-:W-:Y:S01]  /*1310*/  @!P2 IMAD.IADD R23, R23, 0x1, -R4.reuse ;  /* 0x000000011717a824 */ /* 0x100fe200078e0a04 */
[----:B------:R-:W-:Y:S01]  /*1320*/  ISETP.GT.U32.AND P2, PT, R4, R35, PT ;  /* 0x000000230400720c */ /* 0x000fe20003f44070 */
[--C-:B------:R-:W-:Y:S01]  /*1330*/  @!P1 IMAD.IADD R31, R31, 0x1, -R4.reuse ;  /* 0x000000011f1f9824 */ /* 0x100fe200078e0a04 */
[----:B------:R-:W-:Y:S01]  /*1340*/  ISETP.GE.AND P1, PT, R22, RZ, PT ;  /* 0x000000ff1600720c */ /* 0x000fe20003f26270 */
[--C-:B------:R-:W-:Y:S01]  /*1350*/  @!P6 IMAD.IADD R5, R5, 0x1, -R4.reuse ;  /* 0x000000010505e824 */ /* 0x100fe200078e0a04 */
[----:B------:R-:W-:Y:S01]  /*1360*/  ISETP.GT.U32.AND P6, PT, R4, R39, PT ;  /* 0x000000270400720c */ /* 0x000fe20003fc4070 */
[--C-:B------:R-:W-:Y:S01]  /*1370*/  @!P5 IMAD.IADD R25, R25, 0x1, -R4.reuse ;  /* 0x000000011919d824 */ /* 0x100fe200078e0a04 */
[----:B------:R-:W-:Y:S01]  /*1380*/  ISETP.GE.AND P5, PT, R26, RZ, PT ;  /* 0x000000ff1a00720c */ /* 0x000fe20003fa6270 */
[--C-:B------:R-:W-:Y:S01]  /*1390*/  @!P4 IMAD.IADD R27, R27, 0x1, -R4.reuse ;  /* 0x000000011b1bc824 */ /* 0x100fe200078e0a04 */
[----:B------:R-:W-:Y:S01]  /*13a0*/  ISETP.GE.AND P4, PT, R28, RZ, PT ;  /* 0x000000ff1c00720c */ /* 0x000fe20003f86270 */
[--C-:B------:R-:W-:Y:S01]  /*13b0*/  @!P3 IMAD.IADD R33, R33, 0x1, -R4.reuse ;  /* 0x000000012121b824 */ /* 0x100fe200078e0a04 */
[----:B------:R-:W-:Y:S01]  /*13c0*/  ISETP.GE.AND P3, PT, R32, RZ, PT ;  /* 0x000000ff2000720c */ /* 0x000fe20003f66270 */
[----:B------:R-:W-:Y:S01]  /*13d0*/  @!P0 IMAD.MOV R21, RZ, RZ, -R21 ;  /* 0x000000ffff158224 */ /* 0x000fe200078e0a15 */
[----:B------:R-:W-:Y:S01]  /*13e0*/  ISETP.GT.U32.AND P0, PT, R4, R31, PT ;  /* 0x0000001f0400720c */ /* 0x000fe20003f04070 */
[--C-:B------:R-:W-:Y:S01]  /*13f0*/  @!P2 IMAD.IADD R35, R35, 0x1, -R4.reuse ;  /* 0x000000012323a824 */ /* 0x100fe200078e0a04 */
[----:B------:R-:W-:Y:S01]  /*1400*/  ISETP.GE.AND P2, PT, R34, RZ, PT ;  /* 0x000000ff2200720c */ /* 0x000fe20003f46270 */
[----:B------:R-:W-:Y:S01]  /*1410*/  @!P1 IMAD.MOV R23, RZ, RZ, -R23 ;  /* 0x000000ffff179224 */ /* 0x000fe200078e0a17 */
[C---:B------:R-:W-:Y:S01]  /*1420*/  ISETP.GT.U32.AND P1, PT, R4.reuse, R33, PT ;  /* 0x000000210400720c */ /* 0x040fe20003f24070 */
[--C-:B------:R-:W-:Y:S01]  /*1430*/  @!P6 IMAD.IADD R39, R39, 0x1, -R4.reuse ;  /* 0x000000012727e824 */ /* 0x100fe200078e0a04 */
[C---:B------:R-:W-:Y:S01]  /*1440*/  ISETP.GT.U32.AND P6, PT, R4.reuse, R35, PT ;  /* 0x000000230400720c */ /* 0x040fe20003fc4070 */
[----:B------:R-:W-:Y:S01]  /*1450*/  @!P5 IMAD.MOV R15, RZ, RZ, -R15 ;  /* 0x000000ffff0fd224 */ /* 0x000fe200078e0a0f */
[C---:B------:R-:W-:Y:S01]  /*1460*/  ISETP.GT.U32.AND P5, PT, R4.reuse, R27, PT ;  /* 0x0000001b0400720c */ /* 0x040fe20003fa4070 */
[----:B------:R-:W-:Y:S01]  /*1470*/  @!P4 IMAD.MOV R17, RZ, RZ, -R17 ;  /* 0x000000ffff11c224 */ /* 0x000fe200078e0a11 */
[C---:B------:R-:W-:Y:S01]  /*1480*/  ISETP.GT.U32.AND P4, PT, R4.reuse, R7, PT ;  /* 0x000000070400720c */ /* 0x040fe20003f84070 */
[----:B------:R-:W-:Y:S01]  /*1490*/  @!P3 IMAD.MOV R5, RZ, RZ, -R5 ;  /* 0x000000ffff05b224 */ /* 0x000fe200078e0a05 */
[----:B------:R-:W-:Y:S01]  /*14a0*/  ISETP.GT.U32.AND P3, PT, R4, R39, PT ;  /* 0x000000270400720c */ /* 0x000fe20003f64070 */
[--C-:B------:R-:W-:Y:S01]  /*14b0*/  @!P0 IMAD.IADD R31, R31, 0x1, -R4.reuse ;  /* 0x000000011f1f8824 */ /* 0x100fe200078e0a04 */
[----:B------:R-:W-:Y:S01]  /*14c0*/  ISETP.GE.AND P0, PT, R42, RZ, PT ;  /* 0x000000ff2a00720c */ /* 0x000fe20003f06270 */
[----:B------:R-:W1:Y:S01]  /*14d0*/  LDC.64 R28, c[0x0][0x3a0] ;  /* 0x0000e800ff1c7b82 */ /* 0x000e620000000a00 */
[----:B------:R-:W-:Y:S01]  /*14e0*/  @!P2 IMAD.MOV R25, RZ, RZ, -R25 ;  /* 0x000000ffff19a224 */ /* 0x000fe200078e0a19 */
[----:B------:R-:W-:Y:S01]  /*14f0*/  ISETP.GE.AND P2, PT, R36, RZ, PT ;  /* 0x000000ff2400720c */ /* 0x000fe20003f46270 */
[--C-:B------:R-:W-:Y:S01]  /*1500*/  @!P1 IMAD.IADD R33, R33, 0x1, -R4.reuse ;  /* 0x0000000121219824 */ /* 0x100fe200078e0a04 */
[----:B------:R-:W-:Y:S01]  /*1510*/  ISETP.GE.AND P1, PT, R43, RZ, PT ;  /* 0x000000ff2b00720c */ /* 0x000fe20003f26270 */
[--C-:B------:R-:W-:Y:S01]  /*1520*/  @!P6 IMAD.IADD R35, R35, 0x1, -R4.reuse ;  /* 0x000000012323e824 */ /* 0x100fe200078e0a04 */
[----:B------:R-:W-:Y:S01]  /*1530*/  ISETP.GE.AND P6, PT, R18, RZ, PT ;  /* 0x000000ff1200720c */ /* 0x000fe20003fc6270 */
[--C-:B------:R-:W-:Y:S01]  /*1540*/  @!P5 IMAD.IADD R27, R27, 0x1, -R4.reuse ;  /* 0x000000011b1bd824 */ /* 0x100fe200078e0a04 */
[----:B------:R-:W-:Y:S01]  /*1550*/  ISETP.GE.AND P5, PT, R38, RZ, PT ;  /* 0x000000ff2600720c */ /* 0x000fe20003fa6270 */
[--C-:B------:R-:W-:Y:S01]  /*1560*/  @!P4 IMAD.IADD R7, R7, 0x1, -R4.reuse ;  /* 0x000000010707c824 */ /* 0x100fe200078e0a04 */
[----:B------:R-:W-:Y:S01]  /*1570*/  ISETP.GE.AND P4, PT, R40, RZ, PT ;  /* 0x000000ff2800720c */ /* 0x000fe20003f86270 */
[----:B------:R-:W-:Y:S01]  /*1580*/  @!P3 IMAD.IADD R39, R39, 0x1, -R4 ;  /* 0x000000012727b824 */ /* 0x000fe200078e0a04 */
[----:B------:R-:W-:Y:S01]  /*1590*/  ISETP.NE.AND P3, PT, R19, RZ, PT ;  /* 0x000000ff1300720c */ /* 0x000fe20003f65270 */
[----:B------:R-:W-:Y:S01]  /*15a0*/  @!P0 IMAD.MOV R33, RZ, RZ, -R33 ;  /* 0x000000ffff218224 */ /* 0x000fe200078e0a21 */
[----:B------:R-:W-:Y:S01]  /*15b0*/  LOP3.LUT R4, RZ, R19, RZ, 0x33, !PT ;  /* 0x00000013ff047212 */ /* 0x000fe200078e33ff */
[----:B------:R-:W-:Y:S01]  /*15c0*/  @!P2 IMAD.MOV R27, RZ, RZ, -R27 ;  /* 0x000000ffff1ba224 */ /* 0x000fe200078e0a1b */
[----:B0-----:R-:W-:Y:S01]  /*15d0*/  R2UR UR12, R6 ;  /* 0x00000000060c72ca */ /* 0x001fe200000e0000 */
[----:B------:R-:W-:Y:S01]  /*15e0*/  @!P1 IMAD.MOV R35, RZ, RZ, -R35 ;  /* 0x000000ffff239224 */ /* 0x000fe200078e0a23 */
[C---:B------:R-:W-:Y:S01]  /*15f0*/  SEL R65, R4.reuse, R33, !P3 ;  /* 0x0000002104417207 */ /* 0x040fe20005800000 */
[C---:B-----5:R-:W-:Y:S01]  /*1600*/  IMAD R33, R37.reuse, R72, RZ ;  /* 0x0000004825217224 */ /* 0x060fe200078e02ff */
[----:B------:R-:W-:Y:S01]  /*1610*/  LOP3.LUT R77, R37, 0x8, RZ, 0xfc, !PT ;  /* 0x00000008254d7812 */ /* 0x000fe200078efcff */
[----:B------:R-:W-:Y:S01]  /*1620*/  @!P6 IMAD.MOV R39, RZ, RZ, -R39 ;  /* 0x000000ffff27e224 */ /* 0x000fe200078e0a27 */
[----:B------:R-:W-:Y:S01]  /*1630*/  SEL R67, R4, R35, !P3 ;  /* 0x0000002304437207 */ /* 0x000fe20005800000 */
[----:B------:R-:W-:Y:S01]  /*1640*/  IMAD R35, R72, 0x2, R33 ;  /* 0x0000000248237824 */ /* 0x000fe200078e0221 */
[----:B------:R-:W-:Y:S01]  /*1650*/  SEL R51, R4, R21, !P3 ;  /* 0x0000001504337207 */ /* 0x000fe20005800000 */
[----:B-1----:R-:W-:Y:S01]  /*1660*/  VIADD R75, R28, 0x1f ;  /* 0x0000001f1c4b7836 */ /* 0x002fe20000000000 */
[----:B------:R-:W-:Y:S01]  /*1670*/  SEL R69, R4, R39, !P3 ;  /* 0x0000002704457207 */ /* 0x000fe20005800000 */
[----:B------:R-:W-:Y:S01]  /*1680*/  IMAD R39, R72, 0x2, R35 ;  /* 0x0000000248277824 */ /* 0x000fe200078e0223 */
[C---:B------:R-:W-:Y:S01]  /*1690*/  SEL R59, R4.reuse, R27, !P3 ;  /* 0x0000001b043b7207 */ /* 0x040fe20005800000 */
[----:B------:R-:W-:Y:S01]  /*16a0*/  @!P5 IMAD.MOV R7, RZ, RZ, -R7 ;  /* 0x000000ffff07d224 */ /* 0x000fe200078e0a07 */
[----:B------:R-:W-:Y:S01]  /*16b0*/  ISETP.GT.AND P0, PT, R75, 0x1f, PT ;  /* 0x0000001f4b00780c */ /* 0x000fe20003f04270 */
[----:B------:R-:W-:Y:S01]  /*16c0*/  @!P4 IMAD.MOV R31, RZ, RZ, -R31 ;  /* 0x000000ffff1fc224 */ /* 0x000fe200078e0a1f */
[----:B------:R-:W-:Y:S01]  /*16d0*/  SEL R26, R4, R9, !P3 ;  /* 0x00000009041a7207 */ /* 0x000fe20005800000 */
[----:B------:R-:W-:Y:S01]  /*16e0*/  IMAD R43, R72, 0x2, R39 ;  /* 0x00000002482b7824 */ /* 0x000fe200078e0227 */
[----:B------:R-:W-:Y:S01]  /*16f0*/  SEL R32, R4, R11, !P3 ;  /* 0x0000000b04207207 */ /* 0x000fe20005800000 */
[----:B------:R-:W-:Y:S01]  /*1700*/  IMAD R21, R20, R29, RZ ;  /* 0x0000001d14157224 */ /* 0x000fe200078e02ff */
[----:B------:R-:W-:Y:S01]  /*1710*/  SEL R34, R4, R13, !P3 ;  /* 0x0000000d04227207 */ /* 0x000fe20005800000 */
[----:B------:R-:W-:Y:S01]  /*1720*/  IMAD R12, R72, 0x2, R43 ;  /* 0x00000002480c7824 */ /* 0x000fe200078e022b */
[C---:B------:R-:W-:Y:S01]  /*1730*/  SEL R36, R4.reuse, R15, !P3 ;  /* 0x0000000f04247207 */ /* 0x040fe20005800000 */
[----:B------:R-:W-:Y:S01]  /*1740*/  UIADD3 UR14, UPT, UPT, UR12, UR14, URZ ;  /* 0x0000000e0c0e7290 */ /* 0x000fe2000fffe0ff */
[----:B------:R-:W-:-:S02]  /*1750*/  SEL R49, R4, R17, !P3 ;  /* 0x0000001104317207 */ /* 0x000fc40005800000 */
[C---:B------:R-:W-:Y:S02]  /*1760*/  SEL R53, R4.reuse, R23, !P3 ;  /* 0x0000001704357207 */ /* 0x040fe40005800000 */
[C---:B------:R-:W-:Y:S02]  /*1770*/  SEL R55, R4.reuse, R5, !P3 ;  /* 0x0000000504377207 */ /* 0x040fe40005800000 */
[C---:B------:R-:W-:Y:S02]  /*1780*/  SEL R57, R4.reuse, R25, !P3 ;  /* 0x0000001904397207 */ /* 0x040fe40005800000 */
[C---:B------:R-:W-:Y:S02]  /*1790*/  SEL R61, R4.reuse, R7, !P3 ;  /* 0x00000007043d7207 */ /* 0x040fe40005800000 */
[C---:B------:R-:W-:Y:S02]  /*17a0*/  SEL R63, R4.reuse, R31, !P3 ;  /* 0x0000001f043f7207 */ /* 0x040fe40005800000 */
[----:B------:R-:W-:Y:S01]  /*17b0*/  SEL R41, R4, R41, !P3 ;  /* 0x0000002904297207 */ /* 0x000fe20005800000 */
[----:B------:R-:W-:Y:S01]  /*17c0*/  BAR.SYNC.DEFER_BLOCKING 0x0 ;  /* 0x0000000000007b1d */ /* 0x000fe20000010000 */
[----:B------:R-:W-:-:S02]  /*17d0*/  LOP3.LUT P1, RZ, R0, 0x7f, RZ, 0xc0, !PT ;  /* 0x0000007f00ff7812 */ /* 0x000fc4000782c0ff */
[----:B------:R-:W-:Y:S02]  /*17e0*/  PRMT R27, RZ, 0x7610, R27 ;  /* 0x00007610ff1b7816 */ /* 0x000fe4000000001b */
[----:B------:R-:W-:Y:S02]  /*17f0*/  ISETP.LT.AND P2, PT, R77, R28, P0 ;  /* 0x0000001c4d00720c */ /* 0x000fe40000741270 */
[----:B------:R-:W-:Y:S01]  /*1800*/  LOP3.LUT R79, R37, 0xa, RZ, 0xfc, !PT ;  /* 0x0000000a254f7812 */ /* 0x000fe200078efcff */
[----:B---3--:R-:W-:Y:S10]  /*1810*/  BRA.U UP0, `(.L_x_5) ;  /* 0x0000000100187547 */ /* 0x008ff4000b800000 */
[----:B------:R-:W-:Y:S01]  /*1820*/  ELECT P3, URZ, PT ;  /* 0x0000000000ff782f */ /* 0x000fe20003860000 */
[----:B------:R-:W-:Y:S01]  /*1830*/  IMAD.MOV.U32 R4, RZ, RZ, 0x1 ;  /* 0x00000001ff047424 */ /* 0x000fe200078e00ff */
[----:B------:R-:W-:Y:S01]  /*1840*/  UMOV UR5, 0x40 ;  /* 0x0000004000057882 */ /* 0x000fe20000000000 */
[----:B------:R-:W-:Y:S01]  /*1850*/  UVIRTCOUNT.DEALLOC.SMPOOL 0x80 ;  /* 0x000000800000784c */ /* 0x000fe20000000000 */
[----:B------:R-:W-:-:S09]  /*1860*/  ULEA UR5, UR4, UR5, 0x18 ;  /* 0x0000000504057291 */ /* 0x000fd2000f8ec0ff */
[----:B------:R0:W-:Y:S03]  /*1870*/  @P3 STS.U8 [UR5], R4 ;  /* 0x00000004ff003988 */ /* 0x0001e60008000005 */
.L_x_5:
[----:B------:R-:W-:Y:S01]  /*1880*/  STTM.16dp32bit_t0_t15.x32 tmem[UR14], RZ ;  /* 0x000000ff000079ed */ /* 0x000fe20008a8000e */
[----:B------:R-:W-:Y:S01]  /*1890*/  STTM.16dp32bit_t16_t31.x32 tmem[UR14+0x20], RZ ;  /* 0x000020ff000079ed */ /* 0x000fe20008aa000e */
[----:B------:R-:W1:Y:S02]  /*18a0*/  FENCE.VIEW.ASYNC.T ;  /* 0x00000000000073c6 */ /* 0x000e640000000200 */
[----:B-1----:R-:W-:Y:S01]  /*18b0*/  VOTEU.ALL UP1, P1 ;  /* 0x0000000000ff7886 */ /* 0x002fe20000820000 */
[----:B------:R-:W-:Y:S01]  /*18c0*/  VOTEU.ALL UP2, P1 ;  /* 0x0000000000ff7886 */ /* 0x000fe20000840000 */
[----:B------:R-:W-:Y:S01]  /*18d0*/  IMAD R22, R72, 0x2, R12 ;  /* 0x0000000248167824 */ /* 0x000fe200078e020c */
[----:B------:R-:W-:Y:S01]  /*18e0*/  ISETP.LT.AND P3, PT, R79, R28, P0 ;  /* 0x0000001c4f00720c */ /* 0x000fe20000761270 */
[----:B------:R-:W-:Y:S01]  /*18f0*/  IMAD.SHL.U32 R20, R21, 0x2, RZ ;  /* 0x0000000215147824 */ /* 0x000fe200078e00ff */
[----:B------:R-:W-:-:S04]  /*1900*/  @!UP1 UIADD3 UR4, UPT, UPT, -UR6, 0x100000, URZ ;  /* 0x0010000006049890 */ /* 0x000fc8000fffe1ff */
[----:B------:R-:W-:Y:S02]  /*1910*/  @!UP1 USHF.L.U32 UR5, UR4, 0xb, URZ ;  /* 0x0000000b04059899 */ /* 0x000fe400080006ff */
[----:B------:R-:W-:Y:S01]  /*1920*/  @!UP1 USHF.L.U32 UR4, UR4, 0x1, URZ ;  /* 0x0000000104049899 */ /* 0x000fe200080006ff */
[----:B------:R-:W-:Y:S01]  /*1930*/  BAR.SYNC.DEFER_BLOCKING 0x0 ;  /* 0x0000000000007b1d */ /* 0x000fe20000010000 */
[----:B------:R-:W-:Y:S01]  /*1940*/  IMAD R10, R72, 0x2, R22 ;  /* 0x00000002480a7824 */ /* 0x000fe200078e0216 */
[----:B------:R-:W-:-:S03]  /*1950*/  IADD3 R6, P4, PT, R20, UR8, RZ ;  /* 0x0000000814067c10 */ /* 0x000fc6000ff9e0ff */
[----:B------:R-:W-:Y:S01]  /*1960*/  IMAD R15, R72, 0x2, R10 ;  /* 0x00000002480f7824 */ /* 0x000fe200078e020a */
[----:B------:R-:W-:-:S03]  /*1970*/  LEA.HI.X.SX32 R16, R21, UR9, 0x1, P4 ;  /* 0x0000000915107c11 */ /* 0x000fc6000a0f0eff */
[----:B------:R-:W-:Y:S01]  /*1980*/  IMAD R13, R72, 0x2, R15 ;  /* 0x00000002480d7824 */ /* 0x000fe200078e020f */
[-C--:B0-----:R-:W-:Y:S02]  /*1990*/  LEA R4, P4, R12, R6.reuse, 0x1 ;  /* 0x000000060c047211 */ /* 0x081fe400078808ff */
[----:B------:R-:W-:Y:S01]  /*19a0*/  LEA R8, P5, R22, R6, 0x1 ;  /* 0x0000000616087211 */ /* 0x000fe200078a08ff */
[----:B------:R-:W-:Y:S01]  /*19b0*/  IMAD R11, R72, 0x2, R13 ;  /* 0x00000002480b7824 */ /* 0x000fe200078e020d */
[-C--:B------:R-:W-:Y:S02]  /*19c0*/  LEA.HI.X.SX32 R5, R12, R16.reuse, 0x1, P4 ;  /* 0x000000100c057211 */ /* 0x080fe400020f0eff */
[----:B------:R-:W-:Y:S01]  /*19d0*/  LOP3.LUT R83, R37, 0x18, RZ, 0xfc, !PT ;  /* 0x0000001825537812 */ /* 0x000fe200078efcff */
[----:B------:R-:W0:Y:S02]  /*19e0*/  FENCE.VIEW.ASYNC.S ;  /* 0x00000000000073c6 */ /* 0x000e240000000000 */
[----:B0-----:R0:W1:Y:S02]  /*19f0*/  @!UP2 SYNCS.EXCH.64 URZ, [UR15], UR4 ;  /* 0x000000040fffa5b2 */ /* 0x0010640008000100 */
[----:B-1----:R-:W-:Y:S01]  /*1a00*/  BAR.SYNC.DEFER_BLOCKING 0x0 ;  /* 0x0000000000007b1d */ /* 0x002fe20000010000 */
[----:B------:R-:W-:Y:S01]  /*1a10*/  IMAD R25, R72, 0x2, R11 ;  /* 0x0000000248197824 */ /* 0x000fe200078e020b */
[----:B------:R-:W-:-:S03]  /*1a20*/  LEA.HI.X.SX32 R9, R22, R16, 0x1, P5 ;  /* 0x0000001016097211 */ /* 0x000fc600028f0eff */
[----:B------:R-:W-:-:S04]  /*1a30*/  IMAD R23, R72, 0x2, R25 ;  /* 0x0000000248177824 */ /* 0x000fc800078e0219 */
[C---:B------:R-:W-:Y:S01]  /*1a40*/  IMAD R7, R72.reuse, 0x2, R23 ;  /* 0x0000000248077824 */ /* 0x040fe200078e0217 */
[C---:B------:R-:W-:Y:S01]  /*1a50*/  LOP3.LUT R81, R37.reuse, 0x10, RZ, 0xfc, !PT ;  /* 0x0000001025517812 */ /* 0x040fe200078efcff */
[----:B0-----:R-:W0:Y:S01]  /*1a60*/  LDCU UR4, c[0x0][0x3b0] ;  /* 0x00007600ff0477ac */ /* 0x001e220008000800 */
[----:B------:R-:W-:Y:S01]  /*1a70*/  LOP3.LUT R85, R37, 0x1a, RZ, 0xfc, !PT ;  /* 0x0000001a25557812 */ /* 0x000fe200078efcff */
[----:B------:R-:W-:Y:S01]  /*1a80*/  IMAD R45, R72, 0x2, R7 ;  /* 0x00000002482d7824 */ /* 0x000fe200078e0207 */
[----:B------:R-:W-:Y:S01]  /*1a90*/  PRMT R17, RZ, 0x7610, R17 ;  /* 0x00007610ff117816 */ /* 0x000fe20000000011 */
[----:B------:R1:W2:Y:S01]  /*1aa0*/  @P2 LDG.E.U16 R27, desc[UR26][R4.64] ;  /* 0x0000001a041b2981 */ /* 0x0002a2000c1e1500 */
[----:B------:R-:W-:-:S03]  /*1ab0*/  ISETP.LT.AND P2, PT, R83, R28, P0 ;  /* 0x0000001c5300720c */ /* 0x000fc60000741270 */
[----:B------:R3:W4:Y:S01]  /*1ac0*/  @P3 LDG.E.U16 R110, desc[UR26][R8.64] ;  /* 0x0000001a086e3981 */ /* 0x000722000c1e1500 */
[----:B------:R-:W-:Y:S02]  /*1ad0*/  LEA R18, P3, R13, R6, 0x1 ;  /* 0x000000060d127211 */ /* 0x000fe400078608ff */
[----:B------:R-:W-:Y:S02]  /*1ae0*/  ISETP.LT.AND P4, PT, R81, R28, P0 ;  /* 0x0000001c5100720c */ /* 0x000fe40000781270 */
[----:B------:R-:W-:Y:S02]  /*1af0*/  LEA.HI.X.SX32 R19, R13, R16, 0x1, P3 ;  /* 0x000000100d137211 */ /* 0x000fe400018f0eff */
[----:B-1----:R-:W-:Y:S02]  /*1b00*/  LEA R4, P5, R7, R6, 0x1 ;  /* 0x0000000607047211 */ /* 0x002fe400078a08ff */
[----:B------:R-:W-:Y:S02]  /*1b10*/  ISETP.LT.AND P3, PT, R85, R28, P0 ;  /* 0x0000001c5500720c */ /* 0x000fe40000761270 */
[----:B------:R-:W-:-:S02]  /*1b20*/  LEA.HI.X.SX32 R5, R7, R16, 0x1, P5 ;  /* 0x0000001007057211 */ /* 0x000fc400028f0eff */
[-C--:B------:R-:W-:Y:S02]  /*1b30*/  LEA R30, P5, R45, R6.reuse, 0x1 ;  /* 0x000000062d1e7211 */ /* 0x080fe400078a08ff */
[----:B------:R-:W-:Y:S01]  /*1b40*/  PRMT R29, RZ, 0x7610, R29 ;  /* 0x00007610ff1d7816 */ /* 0x000fe2000000001d */
[----:B------:R-:W5:Y:S01]  /*1b50*/  @P2 LDG.E.U16 R17, desc[UR26][R4.64] ;  /* 0x0000001a04112981 */ /* 0x000f62000c1e1500 */
[----:B---3--:R-:W-:Y:S02]  /*1b60*/  LEA R8, P2, R11, R6, 0x1 ;  /* 0x000000060b087211 */ /* 0x008fe400078408ff */
[----:B------:R-:W-:Y:S02]  /*1b70*/  LOP3.LUT R89, R37, 0xc, RZ, 0xfc, !PT ;  /* 0x0000000c25597812 */ /* 0x000fe400078efcff */
[----:B------:R-:W-:Y:S01]  /*1b80*/  PRMT R106, RZ, 0x7610, R106 ;  /* 0x00007610ff6a7816 */ /* 0x000fe2000000006a */
[----:B------:R1:W3:Y:S01]  /*1b90*/  @P4 LDG.E.U16 R29, desc[UR26][R18.64] ;  /* 0x0000001a121d4981 */ /* 0x0002e2000c1e1500 */
[----:B------:R-:W-:-:S02]  /*1ba0*/  LEA.HI.X.SX32 R31, R45, R16, 0x1, P5 ;  /* 0x000000102d1f7211 */ /* 0x000fc400028f0eff */
[----:B------:R-:W-:Y:S02]  /*1bb0*/  LEA.HI.X.SX32 R9, R11, R16, 0x1, P2 ;  /* 0x000000100b097211 */ /* 0x000fe400010f0eff */
[----:B------:R-:W-:Y:S01]  /*1bc0*/  ISETP.LT.AND P2, PT, R89, R28, P0 ;  /* 0x0000001c5900720c */ /* 0x000fe20000741270 */
[----:B------:R-:W2:Y:S01]  /*1bd0*/  @P3 LDG.E.U16 R106, desc[UR26][R30.64] ;  /* 0x0000001a1e6a3981 */ /* 0x000ea2000c1e1500 */
[----:B------:R-:W-:Y:S02]  /*1be0*/  LOP3.LUT R87, R37, 0x12, RZ, 0xfc, !PT ;  /* 0x0000001225577812 */ /* 0x000fe400078efcff */
[----:B-1----:R-:W-:Y:S02]  /*1bf0*/  LEA R18, P3, R10, R6, 0x1 ;  /* 0x000000060a127211 */ /* 0x002fe400078608ff */
[----:B------:R-:W-:Y:S02]  /*1c00*/  ISETP.LT.AND P4, PT, R87, R28, P0 ;  /* 0x0000001c5700720c */ /* 0x000fe40000781270 */
[----:B------:R-:W-:-:S02]  /*1c10*/  LOP3.LUT R91, R37, 0x14, RZ, 0xfc, !PT ;  /* 0x00000014255b7812 */ /* 0x000fc400078efcff */
[----:B------:R-:W-:Y:S02]  /*1c20*/  PRMT R112, RZ, 0x7610, R112 ;  /* 0x00007610ff707816 */ /* 0x000fe40000000070 */
[----:B------:R-:W-:Y:S02]  /*1c30*/  LEA.HI.X.SX32 R19, R10, R16, 0x1, P3 ;  /* 0x000000100a137211 */ /* 0x000fe400018f0eff */
[----:B------:R-:W-:Y:S02]  /*1c40*/  ISETP.LT.AND P3, PT, R91, R28, P0 ;  /* 0x0000001c5b00720c */ /* 0x000fe40000761270 */
[----:B------:R-:W-:Y:S01]  /*1c50*/  PRMT R108, RZ, 0x7610, R108 ;  /* 0x00007610ff6c7816 */ /* 0x000fe2000000006c */
[----:B------:R0:W2:Y:S01]  /*1c60*/  @P2 LDG.E.U16 R112, desc[UR26][R18.64] ;  /* 0x0000001a12702981 */ /* 0x0000a2000c1e1500 */
[----:B------:R-:W-:Y:S01]  /*1c70*/  LEA R4, P2, R25, R6, 0x1 ;  /* 0x0000000619047211 */ /* 0x000fe200078408ff */
[----:B------:R-:W-:Y:S01]  /*1c80*/  IMAD R45, R72, 0x2, R45 ;  /* 0x00000002482d7824 */ /* 0x000fe200078e022d */
[----:B------:R-:W-:-:S02]  /*1c90*/  LOP3.LUT R93, R37, 0x1c, RZ, 0xfc, !PT ;  /* 0x0000001c255d7812 */ /* 0x000fc400078efcff */
[----:B------:R-:W-:Y:S01]  /*1ca0*/  PRMT R116, RZ, 0x7610, R116 ;  /* 0x00007610ff747816 */ /* 0x000fe20000000074 */
[----:B------:R1:W2:Y:S01]  /*1cb0*/  @P4 LDG.E.U16 R108, desc[UR26][R8.64] ;  /* 0x0000001a086c4981 */ /* 0x0002a2000c1e1500 */
[----:B------:R-:W-:Y:S02]  /*1cc0*/  LEA.HI.X.SX32 R5, R25, R16, 0x1, P2 ;  /* 0x0000001019057211 */ /* 0x000fe400010f0eff */
[----:B------:R-:W-:Y:S01]  /*1cd0*/  ISETP.LT.AND P4, PT, R93, R28, P0 ;  /* 0x0000001c5d00720c */ /* 0x000fe20000781270 */
[----:B0-----:R-:W-:Y:S02]  /*1ce0*/  IMAD R19, R32, UR4, RZ ;  /* 0x0000000420137c24 */ /* 0x001fe4000f8e02ff */
[----:B------:R0:W2:Y:S01]  /*1cf0*/  @P3 LDG.E.U16 R116, desc[UR26][R4.64] ;  /* 0x0000001a04743981 */ /* 0x0000a2000c1e1500 */
[-C--:B-1----:R-:W-:Y:S02]  /*1d00*/  LEA R8, P5, R45, R6.reuse, 0x1 ;  /* 0x000000062d087211 */ /* 0x082fe400078a08ff */
[----:B------:R-:W-:-:S02]  /*1d10*/  LEA R30, P3, R33, R6, 0x1 ;  /* 0x00000006211e7211 */ /* 0x000fc400078608ff */
[----:B------:R-:W-:Y:S02]  /*1d20*/  LEA.HI.X.SX32 R9, R45, R16, 0x1, P5 ;  /* 0x000000102d097211 */ /* 0x000fe400028f0eff */
[----:B------:R-:W-:Y:S02]  /*1d30*/  LOP3.LUT R76, R0, 0x1f, RZ, 0xc0, !PT ;  /* 0x0000001f004c7812 */ /* 0x000fe400078ec0ff */
[----:B------:R-:W-:Y:S01]  /*1d40*/  LEA R32, P5, R35, R6, 0x1 ;  /* 0x0000000623207211 */ /* 0x000fe200078a08ff */
[----:B------:R-:W-:Y:S01]  /*1d50*/  IMAD R18, R26, UR4, RZ ;  /* 0x000000041a127c24 */ /* 0x000fe2000f8e02ff */
[----:B------:R-:W-:Y:S01]  /*1d60*/  PRMT R114, RZ, 0x7610, R114 ;  /* 0x00007610ff727816 */ /* 0x000fe20000000072 */
[----:B------:R-:W-:Y:S01]  /*1d70*/  IMAD R26, R34, UR4, RZ ;  /* 0x00000004221a7c24 */ /* 0x000fe2000f8e02ff */
[----:B------:R-:W-:Y:S01]  /*1d80*/  LEA.HI.X.SX32 R31, R33, R16, 0x1, P3 ;  /* 0x00000010211f7211 */ /* 0x000fe200018f0eff */
[----:B------:R-:W-:Y:S01]  /*1d90*/  IMAD R45, R72, 0x2, R45 ;  /* 0x00000002482d7824 */ /* 0x000fe200078e022d */
[----:B------:R-:W-:Y:S01]  /*1da0*/  LEA R34, P3, R39, R6, 0x1 ;  /* 0x0000000627227211 */ /* 0x000fe200078608ff */
[----:B------:R-:W-:Y:S01]  /*1db0*/  IMAD R7, R76, R73, RZ ;  /* 0x000000494c077224 */ /* 0x000fe200078e02ff */
[----:B------:R-:W-:Y:S01]  /*1dc0*/  LEA.HI.X.SX32 R33, R35, R16, 0x1, P5 ;  /* 0x0000001023217211 */ /* 0x000fe200028f0eff */
[----:B------:R1:W4:Y:S01]  /*1dd0*/  @P4 LDG.E.U16 R114, desc[UR26][R8.64] ;  /* 0x0000001a08724981 */ /* 0x000322000c1e1500 */
[----:B------:R-:W-:-:S02]  /*1de0*/  LEA R38, P5, R43, R6, 0x1 ;  /* 0x000000062b267211 */ /* 0x000fc400078a08ff */
[-C--:B------:R-:W-:Y:S02]  /*1df0*/  LEA.HI.X.SX32 R35, R39, R16.reuse, 0x1, P3 ;  /* 0x0000001027237211 */ /* 0x080fe400018f0eff */
[----:B------:R-:W-:Y:S02]  /*1e00*/  LEA.HI.X.SX32 R39, R43, R16, 0x1, P5 ;  /* 0x000000102b277211 */ /* 0x000fe400028f0eff */
[-C--:B0-----:R-:W-:Y:S02]  /*1e10*/  LEA R4, P6, R45, R6.reuse, 0x1 ;  /* 0x000000062d047211 */ /* 0x081fe400078c08ff */
[----:B------:R-:W-:Y:S02]  /*1e20*/  LEA R70, P2, R7, UR10, 0x1 ;  /* 0x0000000a07467c11 */ /* 0x000fe4000f8408ff */
[----:B-1----:R-:W-:Y:S01]  /*1e30*/  LEA R8, P5, R15, R6, 0x1 ;  /* 0x000000060f087211 */ /* 0x002fe200078a08ff */
[----:B------:R-:W-:Y:S01]  /*1e40*/  IMAD R49, R49, UR4, RZ ;  /* 0x0000000431317c24 */ /* 0x000fe2000f8e02ff */
[----:B------:R-:W-:Y:S01]  /*1e50*/  LEA.HI.X.SX32 R5, R45, R16, 0x1, P6 ;  /* 0x000000102d057211 */ /* 0x000fe200030f0eff */
[----:B------:R-:W-:Y:S01]  /*1e60*/  IMAD R51, R51, UR4, RZ ;  /* 0x0000000433337c24 */ /* 0x000fe2000f8e02ff */
[----:B------:R-:W-:-:S02]  /*1e70*/  LEA.HI.X.SX32 R7, R7, UR11, 0x1, P2 ;  /* 0x0000000b07077c11 */ /* 0x000fc400090f0eff */
[----:B------:R-:W-:Y:S02]  /*1e80*/  LEA R42, P6, R19, R70, 0x1 ;  /* 0x00000046132a7211 */ /* 0x000fe400078c08ff */
[----:B------:R-:W-:Y:S02]  /*1e90*/  LEA.HI.X.SX32 R9, R15, R16, 0x1, P5 ;  /* 0x000000100f097211 */ /* 0x000fe400028f0eff */
[-C--:B------:R-:W-:Y:S01]  /*1ea0*/  LEA R44, P5, R26, R70.reuse, 0x1 ;  /* 0x000000461a2c7211 */ /* 0x080fe200078a08ff */
[----:B------:R-:W-:Y:S01]  /*1eb0*/  IMAD R36, R36, UR4, RZ ;  /* 0x0000000424247c24 */ /* 0x000fe2000f8e02ff */
[-C--:B------:R-:W-:Y:S01]  /*1ec0*/  LEA R40, P3, R18, R70.reuse, 0x1 ;  /* 0x0000004612287211 */ /* 0x080fe200078608ff */
[----:B------:R-:W-:Y:S01]  /*1ed0*/  IMAD R55, R55, UR4, RZ ;  /* 0x0000000437377c24 */ /* 0x000fe2000f8e02ff */
[----:B------:R-:W-:Y:S01]  /*1ee0*/  LEA.HI.X.SX32 R43, R19, R7, 0x1, P6 ;  /* 0x00000007132b7211 */ /* 0x000fe200030f0eff */
[----:B------:R-:W-:Y:S01]  /*1ef0*/  IMAD R57, R57, UR4, RZ ;  /* 0x0000000439397c24 */ /* 0x000fe2000f8e02ff */
[----:B------:R-:W-:-:S02]  /*1f00*/  LEA R48, P6, R49, R70, 0x1 ;  /* 0x0000004631307211 */ /* 0x000fc400078c08ff */
[-C--:B------:R-:W-:Y:S01]  /*1f10*/  LEA.HI.X.SX32 R45, R26, R7.reuse, 0x1, P5 ;  /* 0x000000071a2d7211 */ /* 0x080fe200028f0eff */
[----:B------:R-:W-:Y:S01]  /*1f20*/  IMAD R71, R41, UR4, RZ ;  /* 0x0000000429477c24 */ /* 0x000fe2000f8e02ff */
[-C--:B------:R-:W-:Y:S01]  /*1f30*/  LEA R50, P5, R51, R70.reuse, 0x1 ;  /* 0x0000004633327211 */ /* 0x080fe200078a08ff */
[----:B------:R-:W-:Y:S01]  /*1f40*/  IMAD R53, R53, UR4, RZ ;  /* 0x0000000435357c24 */ /* 0x000fe2000f8e02ff */
[-C--:B------:R-:W-:Y:S01]  /*1f50*/  LEA.HI.X.SX32 R41, R18, R7.reuse, 0x1, P3 ;  /* 0x0000000712297211 */ /* 0x080fe200018f0eff */
[----:B------:R-:W-:Y:S01]  /*1f60*/  IMAD R61, R61, UR4, RZ ;  /* 0x000000043d3d7c24 */ /* 0x000fe2000f8e02ff */
[-C--:B------:R-:W-:Y:S02]  /*1f70*/  LEA R46, P3, R36, R70.reuse, 0x1 ;  /* 0x00000046242e7211 */ /* 0x080fe400078608ff */
[----:B------:R-:W-:Y:S01]  /*1f80*/  LEA.HI.X.SX32 R49, R49, R7, 0x1, P6 ;  /* 0x0000000731317211 */ /* 0x000fe200030f0eff */
[----:B------:R-:W-:Y:S01]  /*1f90*/  IMAD R63, R63, UR4, RZ ;  /* 0x000000043f3f7c24 */ /* 0x000fe2000f8e02ff */
[----:B------:R-:W-:-:S02]  /*1fa0*/  LEA R54, P6, R55, R70, 0x1 ;  /* 0x0000004637367211 */ /* 0x000fc400078c08ff */
[-C--:B------:R-:W-:Y:S02]  /*1fb0*/  LEA.HI.X.SX32 R51, R51, R7.reuse, 0x1, P5 ;  /* 0x0000000733337211 */ /* 0x080fe400028f0eff */
        /* <DEDUP_REMOVED lines=11> */
[----:B------:R-:W-:Y:S02]  /*2070*/  LOP3.LUT R97, R37, 0x16, RZ, 0xfc, !PT ;  /* 0x0000001625617812 */ /* 0x000fe400078efcff */
[-C--:B------:R-:W-:Y:S02]  /*2080*/  LEA.HI.X.SX32 R53, R53, R7.reuse, 0x1, P3 ;  /* 0x0000000735357211 */ /* 0x080fe400018f0eff */
[----:B------:R-:W-:Y:S02]  /*2090*/  LEA R58, P3, R59, R70, 0x1 ;  /* 0x000000463b3a7211 */ /* 0x000fe400078608ff */
[----:B------:R-:W-:-:S02]  /*20a0*/  LEA.HI.X.SX32 R61, R61, R7, 0x1, P6 ;  /* 0x000000073d3d7211 */ /* 0x000fc400030f0eff */
[-C--:B------:R-:W-:Y:S02]  /*20b0*/  LEA R66, P6, R67, R70.reuse, 0x1 ;  /* 0x0000004643427211 */ /* 0x080fe400078c08ff */
[-C--:B------:R-:W-:Y:S02]  /*20c0*/  LEA.HI.X.SX32 R63, R63, R7.reuse, 0x1, P5 ;  /* 0x000000073f3f7211 */ /* 0x080fe400028f0eff */
[----:B------:R-:W-:Y:S02]  /*20d0*/  LEA R68, P5, R69, R70, 0x1 ;  /* 0x0000004645447211 */ /* 0x000fe400078a08ff */
[----:B------:R-:W-:Y:S02]  /*20e0*/  ISETP.LT.AND P2, PT, R97, R28, P0 ;  /* 0x0000001c6100720c */ /* 0x000fe40000741270 */
[----:B------:R-:W-:Y:S02]  /*20f0*/  LEA.HI.X.SX32 R59, R59, R7, 0x1, P3 ;  /* 0x000000073b3b7211 */ /* 0x000fe400018f0eff */
[----:B------:R-:W-:-:S02]  /*2100*/  LEA R64, P3, R65, R70, 0x1 ;  /* 0x0000004641407211 */ /* 0x000fc400078608ff */
[-C--:B------:R-:W-:Y:S02]  /*2110*/  LEA.HI.X.SX32 R67, R67, R7.reuse, 0x1, P6 ;  /* 0x0000000743437211 */ /* 0x080fe400030f0eff */
[----:B------:R-:W-:Y:S02]  /*2120*/  LEA R70, P6, R71, R70, 0x1 ;  /* 0x0000004647467211 */ /* 0x000fe400078c08ff */
[-C--:B------:R-:W-:Y:S02]  /*2130*/  LEA.HI.X.SX32 R69, R69, R7.reuse, 0x1, P5 ;  /* 0x0000000745457211 */ /* 0x080fe400028f0eff */
[----:B------:R-:W-:Y:S02]  /*2140*/  LEA R6, P5, R23, R6, 0x1 ;  /* 0x0000000617067211 */ /* 0x000fe400078a08ff */
[-C--:B------:R-:W-:Y:S02]  /*2150*/  LEA.HI.X.SX32 R65, R65, R7.reuse, 0x1, P3 ;  /* 0x0000000741417211 */ /* 0x080fe400018f0eff */
[----:B------:R-:W-:-:S02]  /*2160*/  LEA.HI.X.SX32 R71, R71, R7, 0x1, P6 ;  /* 0x0000000747477211 */ /* 0x000fc400030f0eff */
[----:B------:R-:W-:Y:S02]  /*2170*/  PRMT R96, RZ, 0x7610, R96 ;  /* 0x00007610ff607816 */ /* 0x000fe40000000060 */
[----:B------:R-:W-:Y:S02]  /*2180*/  LOP3.LUT R95, R37, 0xe, RZ, 0xfc, !PT ;  /* 0x0000000e255f7812 */ /* 0x000fe400078efcff */
[----:B------:R-:W-:Y:S02]  /*2190*/  LEA.HI.X.SX32 R7, R23, R16, 0x1, P5 ;  /* 0x0000001017077211 */ /* 0x000fe400028f0eff */
[C---:B------:R-:W-:Y:S02]  /*21a0*/  LOP3.LUT R101, R37.reuse, 0x2, RZ, 0xfc, !PT ;  /* 0x0000000225657812 */ /* 0x040fe400078efcff */
[----:B------:R-:W-:Y:S01]  /*21b0*/  LOP3.LUT R99, R37, 0x1e, RZ, 0xfc, !PT ;  /* 0x0000001e25637812 */ /* 0x000fe200078efcff */
[----:B------:R-:W4:Y:S01]  /*21c0*/  @P2 LDG.E.U16 R96, desc[UR26][R6.64] ;  /* 0x0000001a06602981 */ /* 0x000f22000c1e1500 */
[----:B------:R-:W-:-:S02]  /*21d0*/  ISETP.LT.AND P4, PT, R95, R28, P0 ;  /* 0x0000001c5f00720c */ /* 0x000fc40000781270 */
[-C--:B------:R-:W-:Y:S02]  /*21e0*/  ISETP.LT.AND P2, PT, R101, R28.reuse, P0 ;  /* 0x0000001c6500720c */ /* 0x080fe40000741270 */
[----:B------:R-:W-:Y:S02]  /*21f0*/  ISETP.LT.AND P3, PT, R99, R28, P0 ;  /* 0x0000001c6300720c */ /* 0x000fe40000761270 */
[----:B------:R-:W-:Y:S02]  /*2200*/  PRMT R98, RZ, 0x7610, R98 ;  /* 0x00007610ff627816 */ /* 0x000fe40000000062 */
[----:B------:R-:W-:Y:S02]  /*2210*/  PRMT R118, RZ, 0x7610, R118 ;  /* 0x00007610ff767816 */ /* 0x000fe40000000076 */
[----:B------:R-:W-:Y:S02]  /*2220*/  PRMT R94, RZ, 0x7610, R94 ;  /* 0x00007610ff5e7816 */ /* 0x000fe4000000005e */
[C---:B------:R-:W-:Y:S01]  /*2230*/  LOP3.LUT R103, R37.reuse, 0x4, RZ, 0xfc, !PT ;  /* 0x0000000425677812 */ /* 0x040fe200078efcff */
[----:B------:R-:W4:Y:S01]  /*2240*/  @P4 LDG.E.U16 R98, desc[UR26][R8.64] ;  /* 0x0000001a08624981 */ /* 0x000f22000c1e1500 */
[----:B------:R-:W-:-:S02]  /*2250*/  LOP3.LUT R105, R37, 0x6, RZ, 0xfc, !PT ;  /* 0x0000000625697812 */ /* 0x000fc400078efcff */
[-C--:B------:R-:W-:Y:S01]  /*2260*/  ISETP.LT.AND P4, PT, R37, R28.reuse, P0 ;  /* 0x0000001c2500720c */ /* 0x080fe20000781270 */
[----:B------:R-:W4:Y:S01]  /*2270*/  @P2 LDG.E.U16 R118, desc[UR26][R32.64] ;  /* 0x0000001a20762981 */ /* 0x000f22000c1e1500 */
[----:B------:R-:W-:-:S03]  /*2280*/  ISETP.LT.AND P2, PT, R103, R28, P0 ;  /* 0x0000001c6700720c */ /* 0x000fc60000741270 */
[----:B------:R0:W4:Y:S01]  /*2290*/  @P3 LDG.E.U16 R94, desc[UR26][R4.64] ;  /* 0x0000001a045e3981 */ /* 0x000122000c1e1500 */
[-C--:B------:R-:W-:Y:S02]  /*22a0*/  ISETP.LT.AND P3, PT, R105, R28.reuse, P0 ;  /* 0x0000001c6900720c */ /* 0x080fe40000761270 */
[----:B------:R-:W-:Y:S02]  /*22b0*/  ISETP.LT.AND P0, PT, R76, R28, P0 ;  /* 0x0000001c4c00720c */ /* 0x000fe40000701270 */
[----:B------:R-:W-:Y:S02]  /*22c0*/  PRMT R19, RZ, 0x7610, R19 ;  /* 0x00007610ff137816 */ /* 0x000fe40000000013 */
[----:B------:R-:W-:Y:S02]  /*22d0*/  PRMT R100, RZ, 0x7610, R100 ;  /* 0x00007610ff647816 */ /* 0x000fe40000000064 */
[----:B------:R-:W-:Y:S02]  /*22e0*/  PRMT R92, RZ, 0x7610, R92 ;  /* 0x00007610ff5c7816 */ /* 0x000fe4000000005c */
[----:B------:R-:W-:Y:S01]  /*22f0*/  PRMT R90, RZ, 0x7610, R90 ;  /* 0x00007610ff5a7816 */ /* 0x000fe2000000005a */
[----:B------:R-:W4:Y:S01]  /*2300*/  @P4 LDG.E.U16 R19, desc[UR26][R30.64] ;  /* 0x0000001a1e134981 */ /* 0x000f22000c1e1500 */
[----:B------:R-:W-:-:S02]  /*2310*/  PRMT R88, RZ, 0x7610, R88 ;  /* 0x00007610ff587816 */ /* 0x000fc40000000058 */
[----:B------:R-:W-:Y:S01]  /*2320*/  PRMT R86, RZ, 0x7610, R86 ;  /* 0x00007610ff567816 */ /* 0x000fe20000000056 */
[----:B------:R-:W4:Y:S01]  /*2330*/  @P2 LDG.E.U16 R100, desc[UR26][R34.64] ;  /* 0x0000001a22642981 */ /* 0x000f22000c1e1500 */
[----:B------:R-:W-:Y:S02]  /*2340*/  PRMT R84, RZ, 0x7610, R84 ;  /* 0x00007610ff547816 */ /* 0x000fe40000000054 */
[----:B------:R-:W-:Y:S01]  /*2350*/  PRMT R82, RZ, 0x7610, R82 ;  /* 0x00007610ff527816 */ /* 0x000fe20000000052 */
[----:B------:R-:W4:Y:S01]  /*2360*/  @P3 LDG.E.U16 R92, desc[UR26][R38.64] ;  /* 0x0000001a265c3981 */ /* 0x000f22000c1e1500 */
        /* <DEDUP_REMOVED lines=15> */
[----:B------:R-:W-:-:S03]  /*2460*/  PRMT R109, RZ, 0x7610, R109 ;  /* 0x00007610ff6d7816 */ /* 0x000fc6000000006d */
[----:B------:R-:W4:Y:S04]  /*2470*/  @P0 LDG.E.U16 R80, desc[UR26][R60.64] ;  /* 0x0000001a3c500981 */ /* 0x000f28000c1e1500 */
        /* <DEDUP_REMOVED lines=9> */
[----:B------:R-:W4:Y:S01]  /*2510*/  @P0 LDG.E.U16 R109, desc[UR26][R70.64] ;  /* 0x0000001a466d0981 */ /* 0x000f22000c1e1500 */
[----:B0-----:R-:W-:-:S02]  /*2520*/  SHF.R.S32.HI R4, RZ, 0x1f, R21 ;  /* 0x0000001fff047819 */ /* 0x001fc40000011415 */
[----:B------:R-:W-:Y:S02]  /*2530*/  SHF.R.S32.HI R78, RZ, 0x6, R0 ;  /* 0x00000006ff4e7819 */ /* 0x000fe40000011400 */
[----:B------:R-:W-:Y:S02]  /*2540*/  SHF.L.U64.HI R21, R21, 0x1, R4 ;  /* 0x0000000115157819 */ /* 0x000fe40000010204 */
[----:B------:R-:W-:Y:S02]  /*2550*/  SHF.R.S32.HI R8, RZ, 0x1f, R12 ;  /* 0x0000001fff087819 */ /* 0x000fe4000001140c */
[----:B------:R-:W-:Y:S01]  /*2560*/  LEA R18, P2, R12, R20, 0x1 ;  /* 0x000000140c127211 */ /* 0x000fe200078408ff */
[----:B------:R-:W-:Y:S01]  /*2570*/  IMAD.SHL.U32 R5, R14, 0x2, RZ ;  /* 0x000000020e057824 */ /* 0x000fe200078e00ff */
[----:B------:R-:W-:Y:S02]  /*2580*/  SGXT R78, R78, 0x1 ;  /* 0x000000014e4e781a */ /* 0x000fe40000000200 */
[----:B------:R-:W-:-:S02]  /*2590*/  ISETP.NE.U32.AND P0, PT, R24, RZ, PT ;  /* 0x000000ff1800720c */ /* 0x000fc40003f05070 */
[----:B------:R-:W-:Y:S02]  /*25a0*/  LEA.HI.X R8, R12, R21, R8, 0x1, P2 ;  /* 0x000000150c087211 */ /* 0x000fe400010f0c08 */
[----:B------:R-:W-:Y:S02]  /*25b0*/  SHF.R.S32.HI R4, RZ, 0x1f, R10 ;  /* 0x0000001fff047819 */ /* 0x000fe4000001140a */
[----:B------:R-:W-:Y:S02]  /*25c0*/  SHF.R.S32.HI R24, RZ, 0x1f, R15 ;  /* 0x0000001fff187819 */ /* 0x000fe4000001140f */
[-C--:B------:R-:W-:Y:S02]  /*25d0*/  LEA R14, P3, R10, R20.reuse, 0x1 ;  /* 0x000000140a0e7211 */ /* 0x080fe400078608ff */
[----:B------:R-:W-:Y:S02]  /*25e0*/  LEA R12, P4, R15, R20, 0x1 ;  /* 0x000000140f0c7211 */ /* 0x000fe400078808ff */
[----:B------:R-:W-:-:S02]  /*25f0*/  SHF.R.S32.HI R6, RZ, 0x1f, R22 ;  /* 0x0000001fff067819 */ /* 0x000fc40000011416 */
[----:B------:R-:W-:Y:S02]  /*2600*/  LEA R16, P2, R22, R20, 0x1 ;  /* 0x0000001416107211 */ /* 0x000fe400078408ff */
[----:B------:R-:W-:Y:S02]  /*2610*/  LOP3.LUT R78, R5, 0x90, R78, 0x78, !PT ;  /* 0x00000090054e7812 */ /* 0x000fe400078e784e */
[-C--:B------:R-:W-:Y:S02]  /*2620*/  LEA.HI.X R4, R10, R21.reuse, R4, 0x1, P3 ;  /* 0x000000150a047211 */ /* 0x080fe400018f0c04 */
[-C--:B------:R-:W-:Y:S02]  /*2630*/  LEA.HI.X R5, R15, R21.reuse, R24, 0x1, P4 ;  /* 0x000000150f057211 */ /* 0x080fe400020f0c18 */
[----:B------:R-:W-:Y:S02]  /*2640*/  LEA.HI.X R6, R22, R21, R6, 0x1, P2 ;  /* 0x0000001516067211 */ /* 0x000fe400010f0c06 */
[----:B------:R-:W-:-:S02]  /*2650*/  SHF.R.S32.HI R24, RZ, 0x1f, R11 ;  /* 0x0000001fff187819 */ /* 0x000fc4000001140b */
[-C--:B------:R-:W-:Y:S02]  /*2660*/  LEA R15, P3, R11, R20.reuse, 0x1 ;  /* 0x000000140b0f7211 */ /* 0x080fe400078608ff */
[----:B------:R-:W-:Y:S02]  /*2670*/  SHF.R.S32.HI R22, RZ, 0x1f, R13 ;  /* 0x0000001fff167819 */ /* 0x000fe4000001140d */
[----:B------:R-:W-:Y:S01]  /*2680*/  LEA R10, P2, R13, R20, 0x1 ;  /* 0x000000140d0a7211 */ /* 0x000fe200078408ff */
[----:B------:R-:W-:-:S04]  /*2690*/  @!UP1 UIADD3 UR4, UPT, UPT, -UR6, 0x100000, URZ ;  /* 0x0010000006049890 */ /* 0x000fc8000fffe1ff */
[----:B------:R-:W-:Y:S02]  /*26a0*/  @!UP1 USHF.L.U32 UR5, UR4, 0xb, URZ ;  /* 0x0000000b04059899 */ /* 0x000fe400080006ff */
[----:B------:R-:W-:Y:S01]  /*26b0*/  @!UP1 USHF.L.U32 UR4, UR4, 0x1, URZ ;  /* 0x0000000104049899 */ /* 0x000fe200080006ff */
[-C--:B------:R-:W-:Y:S02]  /*26c0*/  LEA.HI.X R9, R11, R21.reuse, R24, 0x1, P3 ;  /* 0x000000150b097211 */ /* 0x080fe400018f0c18 */
[----:B------:R-:W-:Y:S01]  /*26d0*/  LEA.HI.X R7, R13, R21, R22, 0x1, P2 ;  /* 0x000000150d077211 */ /* 0x000fe200010f0c16 */
[----:B------:R-:W-:Y:S01]  /*26e0*/  IMAD R22, R83, R72, RZ ;  /* 0x0000004853167224 */ /* 0x000fe200078e02ff */
[----:B------:R-:W-:Y:S02]  /*26f0*/  SHF.R.S32.HI R104, RZ, 0x1f, R23 ;  /* 0x0000001fff687819 */ /* 0x000fe40000011417 */
[----:B------:R-:W-:Y:S01]  /*2700*/  LEA R11, P3, R23, R20, 0x1 ;  /* 0x00000014170b7211 */ /* 0x000fe200078608ff */
[----:B------:R-:W-:Y:S01]  /*2710*/  IMAD R36, R85, R72, RZ ;  /* 0x0000004855247224 */ /* 0x000fe200078e02ff */
[----:B------:R-:W-:-:S02]  /*2720*/  SHF.R.S32.HI R102, RZ, 0x1f, R25 ;  /* 0x0000001fff667819 */ /* 0x000fc40000011419 */
[----:B------:R-:W-:Y:S02]  /*2730*/  LEA R13, P2, R25, R20, 0x1 ;  /* 0x00000014190d7211 */ /* 0x000fe400078408ff */
[-C--:B------:R-:W-:Y:S01]  /*2740*/  LEA.HI.X R104, R23, R21.reuse, R104, 0x1, P3 ;  /* 0x0000001517687211 */ /* 0x080fe200018f0c68 */
[----:B------:R-:W-:Y:S01]  /*2750*/  IMAD.SHL.U32 R23, R22, 0x2, RZ ;  /* 0x0000000216177824 */ /* 0x000fe200078e00ff */
[----:B------:R-:W-:Y:S01]  /*2760*/  VOTEU.ALL UP1, P1 ;  /* 0x0000000000ff7886 */ /* 0x000fe20000820000 */
[----:B------:R-:W-:Y:S01]  /*2770*/  LEA.HI.X R102, R25, R21, R102, 0x1, P2 ;  /* 0x0000001519667211 */ /* 0x000fe200010f0c66 */
[----:B------:R-:W-:Y:S02]  /*2780*/  IMAD.SHL.U32 R25, R36, 0x2, RZ ;  /* 0x0000000224197824 */ /* 0x000fe400078e00ff */
[--C-:B------:R-:W-:Y:S01]  /*2790*/  IADD3 R26, P4, P5, R23, UR8, R20.reuse ;  /* 0x00000008171a7c10 */ /* 0x100fe2000fd9e014 */
[----:B------:R0:W1:Y:S01]  /*27a0*/  @!UP1 SYNCS.EXCH.64 URZ, [UR13+0x4008], UR4 ;  /* 0x004008040dff95b2 */ /* 0x0000620008000100 */
[----:B------:R-:W-:Y:S01]  /*27b0*/  IMAD R23, R93, R72, RZ ;  /* 0x000000485d177224 */ /* 0x000fe200078e02ff */
[----:B---3--:R3:W-:Y:S01]  /*27c0*/  STS.U16 [R78+UR13+0x800], R29 ;  /* 0x0008001d4e007988 */ /* 0x0087e2000800040d */
[----:B------:R-:W-:Y:S01]  /*27d0*/  IMAD.HI R22, R22, 0x2, RZ ;  /* 0x0000000216167827 */ /* 0x000fe200078e02ff */
[----:B------:R-:W-:-:S03]  /*27e0*/  IADD3 R24, P2, P3, R25, UR8, R20 ;  /* 0x0000000819187c10 */ /* 0x000fc6000fb5e014 */
[----:B------:R-:W-:Y:S02]  /*27f0*/  IMAD.SHL.U32 R25, R23, 0x2, RZ ;  /* 0x0000000217197824 */ /* 0x000fe400078e00ff */
[----:B------:R-:W-:-:S04]  /*2800*/  IMAD.HI R36, R36, 0x2, RZ ;  /* 0x0000000224247827 */ /* 0x000fc800078e02ff */
[----:B---3--:R-:W-:Y:S01]  /*2810*/  IMAD R29, R99, R72, RZ ;  /* 0x00000048631d7224 */ /* 0x008fe200078e02ff */
[----:B--2---:R2:W-:Y:S03]  /*2820*/  STS.U16 [R78+UR13+0x400], R27 ;  /* 0x0004001b4e007988 */ /* 0x0045e6000800040d */
[----:B------:R-:W-:Y:S01]  /*2830*/  IMAD.SHL.U32 R74, R29, 0x2, RZ ;  /* 0x000000021d4a7824 */ /* 0x000fe200078e00ff */
[--C-:B--2---:R-:W-:Y:S02]  /*2840*/  IADD3.X R27, PT, PT, R22, UR9, R21.reuse, P4, P5 ;  /* 0x00000009161b7c10 */ /* 0x104fe4000a7ea415 */
[--C-:B------:R-:W-:Y:S02]  /*2850*/  IADD3 R22, P5, P4, R25, UR8, R20.reuse ;  /* 0x0000000819167c10 */ /* 0x100fe4000fcbe014 */
[----:B------:R-:W-:Y:S01]  /*2860*/  IADD3.X R25, PT, PT, R36, UR9, R21, P2, P3 ;  /* 0x0000000924197c10 */ /* 0x000fe200097e6415 */
[----:B------:R-:W-:Y:S01]  /*2870*/  IMAD.HI R36, R23, 0x2, RZ ;  /* 0x0000000217247827 */ /* 0x000fe200078e02ff */
[----:B------:R-:W-:-:S03]  /*2880*/  IADD3 R20, P2, P3, R74, UR8, R20 ;  /* 0x000000084a147c10 */ /* 0x000fc6000fb5e014 */
[----:B------:R-:W-:Y:S01]  /*2890*/  IMAD.HI R74, R29, 0x2, RZ ;  /* 0x000000021d4a7827 */ /* 0x000fe200078e02ff */
[--C-:B------:R-:W-:Y:S02]  /*28a0*/  IADD3.X R23, PT, PT, R36, UR9, R21.reuse, P5, P4 ;  /* 0x0000000924177c10 */ /* 0x100fe4000afe8415 */
[----:B------:R-:W-:Y:S02]  /*28b0*/  LOP3.LUT R36, R78, 0x40, RZ, 0x3c, !PT ;  /* 0x000000404e247812 */ /* 0x000fe400078e3cff */
[----:B------:R-:W-:Y:S02]  /*28c0*/  IADD3.X R21, PT, PT, R74, UR9, R21, P2, P3 ;  /* 0x000000094a157c10 */ /* 0x000fe400097e6415 */
[C---:B------:R-:W-:Y:S02]  /*28d0*/  LOP3.LUT R74, R78.reuse, 0x20, RZ, 0x3c, !PT ;  /* 0x000000204e4a7812 */ /* 0x040fe400078e3cff */
[----:B------:R-:W-:Y:S01]  /*28e0*/  LOP3.LUT R29, R78, 0x60, RZ, 0x3c, !PT ;  /* 0x000000604e1d7812 */ /* 0x000fe200078e3cff */
[----:B-----5:R2:W-:Y:S01]  /*28f0*/  STS.U16 [R78+UR13+0xc00], R17 ;  /* 0x000c00114e007988 */ /* 0x0205e2000800040d */
[----:B------:R-:W-:-:S02]  /*2900*/  IADD3 R16, P6, PT, R16, UR8, RZ ;  /* 0x0000000810107c10 */ /* 0x000fc4000ffde0ff */
[----:B------:R-:W-:Y:S02]  /*2910*/  IADD3 R12, P2, PT, R12, UR8, RZ ;  /* 0x000000080c0c7c10 */ /* 0x000fe4000ff5e0ff */
[----:B------:R-:W-:Y:S02]  /*2920*/  IADD3 R18, P3, PT, R18, UR8, RZ ;  /* 0x0000000812127c10 */ /* 0x000fe4000ff7e0ff */
[----:B--2---:R-:W-:Y:S02]  /*2930*/  IADD3.X R17, PT, PT, R6, UR9, RZ, P6, !PT ;  /* 0x0000000906117c10 */ /* 0x004fe4000b7fe4ff */
[----:B------:R-:W-:Y:S02]  /*2940*/  IADD3 R6, P6, PT, R13, UR8, RZ ;  /* 0x000000080d067c10 */ /* 0x000fe4000ffde0ff */
[----:B------:R-:W-:Y:S02]  /*2950*/  IADD3.X R13, PT, PT, R5, UR9, RZ, P2, !PT ;  /* 0x00000009050d7c10 */ /* 0x000fe400097fe4ff */
[----:B------:R-:W-:-:S02]  /*2960*/  ISETP.LT.OR P2, PT, R75, 0x20, P0 ;  /* 0x000000204b00780c */ /* 0x000fc40000741670 */
[----:B------:R-:W-:Y:S02]  /*2970*/  IADD3 R14, P5, PT, R14, UR8, RZ ;  /* 0x000000080e0e7c10 */ /* 0x000fe4000ffbe0ff */
[----:B------:R-:W-:Y:S01]  /*2980*/  IADD3 R10, P4, PT, R10, UR8, RZ ;  /* 0x000000080a0a7c10 */ /* 0x000fe2000ff9e0ff */
[----:B------:R-:W-:Y:S01]  /*2990*/  UMOV UR6, URZ ;  /* 0x000000ff00067c82 */ /* 0x000fe20008000000 */
[----:B------:R-:W-:Y:S01]  /*29a0*/  IMAD.SHL.U32 R73, R73, 0x20, RZ ;  /* 0x0000002049497824 */ /* 0x000fe200078e00ff */
[----:B----4-:R-:W-:Y:S04]  /*29b0*/  STS.U16 [R78+UR13], R19 ;  /* 0x000000134e007988 */ /* 0x010fe8000800040d */
[----:B------:R-:W-:Y:S04]  /*29c0*/  STS.U16 [R74+UR13+0x500], R110 ;  /* 0x0005006e4a007988 */ /* 0x000fe8000800040d */
[----:B------:R-:W-:Y:S04]  /*29d0*/  STS.U16 [R74+UR13+0xd00], R106 ;  /* 0x000d006a4a007988 */ /* 0x000fe8000800040d */
[----:B------:R-:W-:Y:S04]  /*29e0*/  STS.U16 [R74+UR13+0x900], R108 ;  /* 0x0009006c4a007988 */ /* 0x000fe8000800040d */
[----:B------:R-:W-:Y:S04]  /*29f0*/  STS.U16 [R74+UR13+0x100], R118 ;  /* 0x000100764a007988 */ /* 0x000fe8000800040d */
[----:B------:R-:W-:Y:S04]  /*2a00*/  STS.U16 [R36+UR13+0x600], R112 ;  /* 0x0006007024007988 */ /* 0x000fe8000800040d */
[----:B------:R-:W-:Y:S04]  /*2a10*/  STS.U16 [R36+UR13+0xa00], R116 ;  /* 0x000a007424007988 */ /* 0x000fe8000800040d */
[----:B------:R-:W-:Y:S04]  /*2a20*/  STS.U16 [R36+UR13+0xe00], R114 ;  /* 0x000e007224007988 */ /* 0x000fe8000800040d */
[----:B------:R-:W-:Y:S04]  /*2a30*/  STS.U16 [R36+UR13+0x200], R100 ;  /* 0x0002006424007988 */ /* 0x000fe8000800040d */
[----:B------:R2:W-:Y:S04]  /*2a40*/  STS.U16 [R29+UR13+0x700], R98 ;  /* 0x000700621d007988 */ /* 0x0005e8000800040d */
        /* <DEDUP_REMOVED lines=10> */
[----:B------:R4:W-:Y:S04]  /*2af0*/  STS.U16 [R78+UR13+0x1e00], R119 ;  /* 0x001e00774e007988 */ /* 0x0009e8000800040d */
[----:B------:R0:W-:Y:S04]  /*2b00*/  STS.U16 [R74+UR13+0x1100], R123 ;  /* 0x0011007b4a007988 */ /* 0x0001e8000800040d */
[----:B------:R0:W-:Y:S04]  /*2b10*/  STS.U16 [R74+UR13+0x1300], R121 ;  /* 0x001300794a007988 */ /* 0x0001e8000800040d */
[----:B------:R0:W-:Y:S04]  /*2b20*/  STS.U16 [R74+UR13+0x1500], R113 ;  /* 0x001500714a007988 */ /* 0x0001e8000800040d */
[----:B------:R0:W-:Y:S04]  /*2b30*/  STS.U16 [R74+UR13+0x1700], R117 ;  /* 0x001700754a007988 */ /* 0x0001e8000800040d */
[----:B------:R0:W-:Y:S04]  /*2b40*/  STS.U16 [R74+UR13+0x1900], R115 ;  /* 0x001900734a007988 */ /* 0x0001e8000800040d */
[----:B------:R0:W-:Y:S04]  /*2b50*/  STS.U16 [R74+UR13+0x1b00], R107 ;  /* 0x001b006b4a007988 */ /* 0x0001e8000800040d */
[----:B------:R0:W-:Y:S04]  /*2b60*/  STS.U16 [R74+UR13+0x1d00], R111 ;  /* 0x001d006f4a007988 */ /* 0x0001e8000800040d */
[----:B------:R0:W-:Y:S01]  /*2b70*/  STS.U16 [R74+UR13+0x1f00], R109 ;  /* 0x001f006d4a007988 */ /* 0x0001e2000800040d */
[----:B-1----:R1:W-:Y:S06]  /*2b80*/  MEMBAR.ALL.CTA ;  /* 0x0000000000007992 */ /* 0x0023ec0000008000 */
[----:B-1----:R-:W1:Y:S01]  /*2b90*/  FENCE.VIEW.ASYNC.S ;  /* 0x00000000000073c6 */ /* 0x002e620000000000 */
[----:B--2---:R-:W-:-:S04]  /*2ba0*/  SHF.R.S32.HI R98, RZ, 0x1f, R75 ;  /* 0x0000001fff627819 */ /* 0x004fc8000001144b */
[----:B------:R-:W-:-:S04]  /*2bb0*/  LEA.HI R98, R98, R75, RZ, 0x5 ;  /* 0x0000004b62627211 */ /* 0x000fc800078f28ff */
[----:B------:R-:W-:Y:S02]  /*2bc0*/  SHF.R.S32.HI R98, RZ, 0x5, R98 ;  /* 0x00000005ff627819 */ /* 0x000fe40000011462 */
[----:B------:R-:W-:Y:S02]  /*2bd0*/  IADD3.X R19, PT, PT, R8, UR9, RZ, P3, !PT ;  /* 0x0000000908137c10 */ /* 0x000fe40009ffe4ff */
[----:B---3--:R-:W-:Y:S01]  /*2be0*/  VIMNMX R80, PT, PT, R98, 0x1, !PT ;  /* 0x0000000162507848 */ /* 0x008fe20007fe0100 */
[----:B-1----:R-:W-:Y:S01]  /*2bf0*/  BAR.SYNC.DEFER_BLOCKING 0x0 ;  /* 0x0000000000007b1d */ /* 0x002fe20000010000 */
[----:B------:R-:W-:Y:S02]  /*2c00*/  IADD3 R8, P3, PT, R15, UR8, RZ ;  /* 0x000000080f087c10 */ /* 0x000fe4000ff7e0ff */
[----:B------:R-:W-:Y:S01]  /*2c10*/  IADD3.X R15, PT, PT, R4, UR9, RZ, P5, !PT ;  /* 0x00000009040f7c10 */ /* 0x000fe2000affe4ff */
[----:B----4-:R-:W-:Y:S01]  /*2c20*/  IMAD.SHL.U32 R119, R72, 0x20, RZ ;  /* 0x0000002048777824 */ /* 0x010fe200078e00ff */
[----:B------:R-:W-:Y:S01]  /*2c30*/  IADD3 R4, P5, PT, R11, UR8, RZ ;  /* 0x000000080b047c10 */ /* 0x000fe2000ffbe0ff */
[----:B------:R-:W-:Y:S01]  /*2c40*/  VIADD R72, R80, 0xffffffff ;  /* 0xffffffff50487836 */ /* 0x000fe20000000000 */
[----:B------:R-:W-:-:S02]  /*2c50*/  IADD3.X R11, PT, PT, R7, UR9, RZ, P4, !PT ;  /* 0x00000009070b7c10 */ /* 0x000fc4000a7fe4ff */
[----:B------:R-:W-:Y:S02]  /*2c60*/  IADD3.X R9, PT, PT, R9, UR9, RZ, P3, !PT ;  /* 0x0000000909097c10 */ /* 0x000fe40009ffe4ff */
[----:B------:R-:W-:Y:S02]  /*2c70*/  IADD3.X R7, PT, PT, R102, UR9, RZ, P6, !PT ;  /* 0x0000000966077c10 */ /* 0x000fe4000b7fe4ff */
[----:B------:R-:W-:Y:S02]  /*2c80*/  IADD3.X R5, PT, PT, R104, UR9, RZ, P5, !PT ;  /* 0x0000000968057c10 */ /* 0x000fe4000affe4ff */
[----:B------:R-:W-:Y:S01]  /*2c90*/  ISETP.NE.U32.AND P3, PT, R72, RZ, PT ;  /* 0x000000ff4800720c */ /* 0x000fe20003f65070 */
[----:B0-----:R-:W-:-:S12]  /*2ca0*/  @P2 BRA `(.L_x_6) ;  /* 0x0000000000682947 */ /* 0x001fd80003800000 */
[----:B------:R-:W-:Y:S02]  /*2cb0*/  UIADD3 UR4, UPT, UPT, UR13, 0x1000, URZ ;  /* 0x000010000d047890 */ /* 0x000fe4000fffe0ff */
[----:B------:R-:W-:Y:S02]  /*2cc0*/  USHF.R.U32.HI UR8, URZ, 0x4, UR13 ;  /* 0x00000004ff087899 */ /* 0x000fe4000801160d */
[----:B------:R-:W-:Y:S02]  /*2cd0*/  USHF.R.U32.HI UR4, URZ, 0x4, UR4 ;  /* 0x00000004ff047899 */ /* 0x000fe40008011604 */
[----:B------:R-:W-:Y:S02]  /*2ce0*/  USGXT.U32 UR8, UR8, 0xe ;  /* 0x0000000e0808789a */ /* 0x000fe40008000000 */
[----:B------:R-:W-:Y:S01]  /*2cf0*/  USGXT.U32 UR10, UR4, 0xe ;  /* 0x0000000e040a789a */ /* 0x000fe20008000000 */
[----:B------:R-:W-:Y:S01]  /*2d00*/  UMOV UR16, 0x80 ;  /* 0x0000008000107882 */ /* 0x000fe20000000000 */
[----:B------:R-:W-:Y:S01]  /*2d10*/  UMOV UR17, 0x40004040 ;  /* 0x4000404000117882 */ /* 0x000fe20000000000 */
[----:B------:R-:W-:Y:S01]  /*2d20*/  UMOV UR18, 0xfffffffe ;  /* 0xfffffffe00127882 */ /* 0x000fe20000000000 */
[----:B------:R-:W-:Y:S01]  /*2d30*/  UMOV UR19, 0x7fffbfdf ;  /* 0x7fffbfdf00137882 */ /* 0x000fe20000000000 */
[----:B------:R-:W-:Y:S01]  /*2d40*/  UMOV UR9, URZ ;  /* 0x000000ff00097c82 */ /* 0x000fe20008000000 */
[----:B------:R-:W-:Y:S01]  /*2d50*/  UMOV UR11, URZ ;  /* 0x000000ff000b7c82 */ /* 0x000fe20008000000 */
[----:B------:R-:W-:-:S02]  /*2d60*/  UIADD3.64 UR16, UPT, UPT, UR8, UR16, URZ ;  /* 0x0000001008107297 */ /* 0x000fc4000fffe0ff */
[----:B------:R-:W-:Y:S01]  /*2d70*/  UIADD3.64 UR18, UPT, UPT, UR10, -UR18, URZ ;  /* 0x800000120a127297 */ /* 0x000fe2000fffe0ff */
[----:B------:R-:W-:Y:S01]  /*2d80*/  UMOV UR20, 0x0 ;  /* 0x0000000000147882 */ /* 0x000fe20000000000 */
[----:B------:R-:W-:Y:S01]  /*2d90*/  UMOV UR21, 0x4108010 ;  /* 0x0410801000157882 */ /* 0x000fe20000000000 */
[----:B------:R-:W-:Y:S01]  /*2da0*/  UMOV UR4, UR15 ;  /* 0x0000000f00047c82 */ /* 0x000fe20008000000 */
[----:B------:R-:W-:Y:S01]  /*2db0*/  UMOV UR5, URZ ;  /* 0x000000ff00057c82 */ /* 0x000fe20008000000 */
[----:B------:R-:W-:Y:S01]  /*2dc0*/  UMOV UR9, 0x40004040 ;  /* 0x4000404000097882 */ /* 0x000fe20000000000 */
[----:B------:R-:W-:Y:S01]  /*2dd0*/  UMOV UR11, 0x80004020 ;  /* 0x80004020000b7882 */ /* 0x000fe20000000000 */
[----:B------:R-:W-:Y:S01]  /*2de0*/  UMOV UR22, 0x0 ;  /* 0x0000000000167882 */ /* 0x000fe20000000000 */
[----:B------:R-:W-:Y:S01]  /*2df0*/  UMOV UR23, 0x4108010 ;  /* 0x0410801000177882 */ /* 0x000fe20000000000 */
[----:B------:R-:W-:Y:S01]  /*2e00*/  UMOV UR4, UR4 ;  /* 0x0000000400047c82 */ /* 0x000fe20008000000 */
[----:B------:R0:W-:Y:S01]  /*2e10*/  UTCHMMA gdesc[UR8], gdesc[UR10], tmem[UR12], tmem[UR20], idesc[UR21], !UPT ;  /* 0x00ff140a080075ea */ /* 0x0001e2000f80000c */
[----:B------:R0:W-:Y:S01]  /*2e20*/  UTCHMMA gdesc[UR16], gdesc[UR18], tmem[UR12], tmem[UR22], idesc[UR23], UPT ;  /* 0x00ff1612100075ea */ /* 0x0001e2000b80000c */
[----:B------:R0:W-:Y:S01]  /*2e30*/  UTCBAR [UR4], URZ ;  /* 0x000000ff040073e9 */ /* 0x0001e200080000ff */
[----:B------:R-:W-:Y:S01]  /*2e40*/  NOP ;  /* 0x0000000000007918 */ /* 0x000fe20000000000 */
.L_x_6:
[----:B------:R-:W-:Y:S05]  /*2e50*/  @!P3 BRA `(.L_x_7) ;  /* 0x0000000c001cb947 */ /* 0x000fea0003800000 */
[----:B0-----:R-:W-:Y:S01]  /*2e60*/  UIADD3 UR4, UPT, UPT, UR13, 0x2000, URZ ;  /* 0x000020000d047890 */ /* 0x001fe2000fffe0ff */
[----:B------:R-:W-:Y:S01]  /*2e70*/  VIADD R28, R28, 0xffffffe0 ;  /* 0xffffffe01c1c7836 */ /* 0x000fe20000000000 */
        /* <DEDUP_REMOVED lines=14> */
[----:B------:R-:W-:-:S10]  /*2f60*/  UMOV UR4, URZ ;  /* 0x000000ff00047c82 */ /* 0x000fd40008000000 */
.L_x_10:
[----:B------:R-:W-:Y:S01]  /*2f70*/  USHF.L.U32 UR6, UR6, 0x1f, URZ ;  /* 0x0000001f06067899 */ /* 0x000fe200080006ff */
[----:B------:R-:W-:Y:S01]  /*2f80*/  IMAD.WIDE R26, R119, 0x2, R26 ;  /* 0x00000002771a7825 */ /* 0x000fe200078e021a */
[-C--:B------:R-:W-:Y:S02]  /*2f90*/  ISETP.GE.AND P5, PT, R37, R28.reuse, PT ;  /* 0x0000001c2500720c */ /* 0x080fe40003fa6270 */
[-C--:B------:R-:W-:Y:S01]  /*2fa0*/  ISETP.GE.AND P4, PT, R77, R28.reuse, PT ;  /* 0x0000001c4d00720c */ /* 0x080fe20003f86270 */
[----:B------:R-:W-:Y:S01]  /*2fb0*/  IMAD.WIDE R10, R119, 0x2, R10 ;  /* 0x00000002770a7825 */ /* 0x000fe200078e020a */
[-C--:B------:R-:W-:Y:S02]  /*2fc0*/  ISETP.GE.AND P3, PT, R81, R28.reuse, PT ;  /* 0x0000001c5100720c */ /* 0x080fe40003f66270 */
[----:B------:R-:W-:Y:S01]  /*2fd0*/  ISETP.GE.AND P2, PT, R83, R28, PT ;  /* 0x0000001c5300720c */ /* 0x000fe20003f46270 */
[----:B0-----:R-:W-:Y:S01]  /*2fe0*/  IMAD.U32 R80, RZ, RZ, UR6 ;  /* 0x00000006ff507e24 */ /* 0x001fe2000f8e00ff */
[----:B------:R-:W-:Y:S01]  /*2ff0*/  PRMT R107, RZ, 0x7610, R107 ;  /* 0x00007610ff6b7816 */ /* 0x000fe2000000006b */
[C---:B------:R-:W-:Y:S01]  /*3000*/  IMAD.WIDE R18, R119.reuse, 0x2, R18 ;  /* 0x0000000277127825 */ /* 0x040fe200078e0212 */
[----:B------:R-:W-:Y:S01]  /*3010*/  PRMT R113, RZ, 0x7610, R113 ;  /* 0x00007610ff717816 */ /* 0x000fe20000000071 */
[----:B------:R-:W0:Y:S01]  /*3020*/  SYNCS.PHASECHK.TRANS64.TRYWAIT P6, [UR15], R80 ;  /* 0x00000050ff0075a7 */ /* 0x000e2200080c110f */
[----:B------:R-:W-:Y:S01]  /*3030*/  PRMT R121, RZ, 0x7610, R121 ;  /* 0x00007610ff797816 */ /* 0x000fe20000000079 */
[----:B------:R-:W-:Y:S01]  /*3040*/  IMAD.WIDE R30, R119, 0x2, R30 ;  /* 0x00000002771e7825 */ /* 0x000fe200078e021e */
[----:B------:R-:W-:Y:S01]  /*3050*/  PRMT R86, RZ, 0x7610, R86 ;  /* 0x00007610ff567816 */ /* 0x000fe20000000056 */
[----:B0-----:R-:W-:Y:S06]  /*3060*/  @!P6 BRA `(.L_x_8) ;  /* 0x0000001c0064e947 */ /* 0x001fec0003800000 */
.L_x_16:
[----:B------:R-:W2:Y:S04]  /*3070*/  @!P5 LDG.E.U16 R107, desc[UR26][R30.64] ;  /* 0x0000001a1e6bd981 */ /* 0x000ea8000c1e1500 */
[----:B------:R-:W3:Y:S04]  /*3080*/  @!P3 LDG.E.U16 R121, desc[UR26][R10.64] ;  /* 0x0000001a0a79b981 */ /* 0x000ee8000c1e1500 */
[----:B------:R-:W4:Y:S04]  /*3090*/  @!P4 LDG.E.U16 R113, desc[UR26][R18.64] ;  /* 0x0000001a1271c981 */ /* 0x000f28000c1e1500 */
[----:B------:R-:W5:Y:S01]  /*30a0*/  @!P2 LDG.E.U16 R86, desc[UR26][R26.64] ;  /* 0x0000001a1a56a981 */ /* 0x000f62000c1e1500 */
[----:B------:R-:W-:-:S02]  /*30b0*/  ISETP.GE.AND P2, PT, R101, R28, PT ;  /* 0x0000001c6500720c */ /* 0x000fc40003f46270 */
[-C--:B------:R-:W-:Y:S02]  /*30c0*/  ISETP.GE.AND P3, PT, R103, R28.reuse, PT ;  /* 0x0000001c6700720c */ /* 0x080fe40003f66270 */
[-C--:B------:R-:W-:Y:S02]  /*30d0*/  ISETP.GE.AND P4, PT, R105, R28.reuse, PT ;  /* 0x0000001c6900720c */ /* 0x080fe40003f86270 */
[----:B------:R-:W-:Y:S01]  /*30e0*/  ISETP.GE.AND P5, PT, R79, R28, PT ;  /* 0x0000001c4f00720c */ /* 0x000fe20003fa6270 */
[C---:B------:R-:W-:Y:S01]  /*30f0*/  IMAD.WIDE R16, R119.reuse, 0x2, R16 ;  /* 0x0000000277107825 */ /* 0x040fe200078e0210 */
[----:B------:R-:W-:Y:S02]  /*3100*/  PRMT R109, RZ, 0x7610, R109 ;  /* 0x00007610ff6d7816 */ /* 0x000fe4000000006d */
[----:B------:R-:W-:Y:S01]  /*3110*/  PRMT R111, RZ, 0x7610, R111 ;  /* 0x00007610ff6f7816 */ /* 0x000fe2000000006f */
[----:B------:R-:W-:Y:S01]  /*3120*/  IMAD.WIDE R32, R119, 0x2, R32 ;  /* 0x0000000277207825 */ /* 0x000fe200078e0220 */
[----:B------:R-:W-:-:S02]  /*3130*/  PRMT R80, RZ, 0x7610, R80 ;  /* 0x00007610ff507816 */ /* 0x000fc40000000050 */
[----:B------:R-:W-:Y:S01]  /*3140*/  PRMT R115, RZ, 0x7610, R115 ;  /* 0x00007610ff737816 */ /* 0x000fe20000000073 */
[C---:B------:R-:W-:Y:S01]  /*3150*/  IMAD.WIDE R38, R119.reuse, 0x2, R38 ;  /* 0x0000000277267825 */ /* 0x040fe200078e0226 */
[----:B------:R-:W5:Y:S03]  /*3160*/  @!P2 LDG.E.U16 R109, desc[UR26][R32.64] ;  /* 0x0000001a206da981 */ /* 0x000f66000c1e1500 */
[----:B------:R-:W-:Y:S01]  /*3170*/  IMAD.WIDE R34, R119, 0x2, R34 ;  /* 0x0000000277227825 */ /* 0x000fe200078e0222 */
[----:B------:R-:W5:Y:S01]  /*3180*/  @!P4 LDG.E.U16 R80, desc[UR26][R38.64] ;  /* 0x0000001a2650c981 */ /* 0x000f62000c1e1500 */
[-C--:B------:R-:W-:Y:S02]  /*3190*/  ISETP.GE.AND P2, PT, R89, R28.reuse, PT ;  /* 0x0000001c5900720c */ /* 0x080fe40003f46270 */
[-C--:B------:R-:W-:Y:S01]  /*31a0*/  ISETP.GE.AND P4, PT, R87, R28.reuse, PT ;  /* 0x0000001c5700720c */ /* 0x080fe20003f86270 */
[----:B------:R-:W5:Y:S01]  /*31b0*/  @!P3 LDG.E.U16 R111, desc[UR26][R34.64] ;  /* 0x0000001a226fb981 */ /* 0x000f62000c1e1500 */
[----:B------:R-:W-:-:S03]  /*31c0*/  ISETP.GE.AND P3, PT, R95, R28, PT ;  /* 0x0000001c5f00720c */ /* 0x000fc60003f66270 */
[----:B------:R-:W5:Y:S01]  /*31d0*/  @!P5 LDG.E.U16 R115, desc[UR26][R16.64] ;  /* 0x0000001a1073d981 */ /* 0x000f62000c1e1500 */
[-C--:B------:R-:W-:Y:S01]  /*31e0*/  ISETP.GE.AND P5, PT, R91, R28.reuse, PT ;  /* 0x0000001c5b00720c */ /* 0x080fe20003fa6270 */
[C---:B------:R-:W-:Y:S01]  /*31f0*/  IMAD.WIDE R6, R119.reuse, 0x2, R6 ;  /* 0x0000000277067825 */ /* 0x040fe200078e0206 */
[----:B------:R-:W-:Y:S02]  /*3200*/  PRMT R117, RZ, 0x7610, R117 ;  /* 0x00007610ff757816 */ /* 0x000fe40000000075 */
[----:B------:R-:W-:Y:S01]  /*3210*/  PRMT R82, RZ, 0x7610, R82 ;  /* 0x00007610ff527816 */ /* 0x000fe20000000052 */
[C---:B------:R-:W-:Y:S01]  /*3220*/  IMAD.WIDE R14, R119.reuse, 0x2, R14 ;  /* 0x00000002770e7825 */ /* 0x040fe200078e020e */
[----:B------:R-:W-:Y:S02]  /*3230*/  PRMT R123, RZ, 0x7610, R123 ;  /* 0x00007610ff7b7816 */ /* 0x000fe4000000007b */
[----:B------:R-:W-:Y:S01]  /*3240*/  PRMT R125, RZ, 0x7610, R125 ;  /* 0x00007610ff7d7816 */ /* 0x000fe2000000007d */
[C---:B------:R-:W-:Y:S01]  /*3250*/  IMAD.WIDE R8, R119.reuse, 0x2, R8 ;  /* 0x0000000277087825 */ /* 0x040fe200078e0208 */
[----:B------:R-:W5:Y:S03]  /*3260*/  @!P2 LDG.E.U16 R117, desc[UR26][R14.64] ;  /* 0x0000001a0e75a981 */ /* 0x000f66000c1e1500 */
[----:B------:R-:W-:Y:S01]  /*3270*/  IMAD.WIDE R12, R119, 0x2, R12 ;  /* 0x00000002770c7825 */ /* 0x000fe200078e020c */
[----:B------:R-:W5:Y:S01]  /*3280*/  @!P4 LDG.E.U16 R123, desc[UR26][R8.64] ;  /* 0x0000001a087bc981 */ /* 0x000f62000c1e1500 */
[----:B------:R-:W-:-:S02]  /*3290*/  ISETP.GE.AND P2, PT, R97, R28, PT ;  /* 0x0000001c6100720c */ /* 0x000fc40003f46270 */
[-C--:B------:R-:W-:Y:S01]  /*32a0*/  ISETP.GE.AND P4, PT, R93, R28.reuse, PT ;  /* 0x0000001c5d00720c */ /* 0x080fe20003f86270 */
[----:B------:R-:W5:Y:S01]  /*32b0*/  @!P3 LDG.E.U16 R82, desc[UR26][R12.64] ;  /* 0x0000001a0c52b981 */ /* 0x000f62000c1e1500 */
[----:B------:R-:W-:-:S03]  /*32c0*/  ISETP.GE.AND P3, PT, R85, R28, PT ;  /* 0x0000001c5500720c */ /* 0x000fc60003f66270 */
[----:B------:R-:W5:Y:S01]  /*32d0*/  @!P5 LDG.E.U16 R125, desc[UR26][R6.64] ;  /* 0x0000001a067dd981 */ /* 0x000f62000c1e1500 */
[----:B------:R-:W-:Y:S01]  /*32e0*/  ISETP.GE.AND P5, PT, R99, R28, PT ;  /* 0x0000001c6300720c */ /* 0x000fe20003fa6270 */
[C---:B------:R-:W-:Y:S01]  /*32f0*/  IMAD.WIDE R20, R119.reuse, 0x2, R20 ;  /* 0x0000000277147825 */ /* 0x040fe200078e0214 */
[----:B------:R-:W-:Y:S02]  /*3300*/  PRMT R84, RZ, 0x7610, R84 ;  /* 0x00007610ff547816 */ /* 0x000fe40000000054 */
[----:B------:R-:W-:Y:S01]  /*3310*/  PRMT R88, RZ, 0x7610, R88 ;  /* 0x00007610ff587816 */ /* 0x000fe20000000058 */
[C---:B------:R-:W-:Y:S01]  /*3320*/  IMAD.WIDE R22, R119.reuse, 0x2, R22 ;  /* 0x0000000277167825 */ /* 0x040fe200078e0216 */
[----:B------:R-:W-:Y:S02]  /*3330*/  PRMT R90, RZ, 0x7610, R90 ;  /* 0x00007610ff5a7816 */ /* 0x000fe4000000005a */
[----:B------:R-:W-:Y:S01]  /*3340*/  PRMT R92, RZ, 0x7610, R92 ;  /* 0x00007610ff5c7816 */ /* 0x000fe2000000005c */
[----:B------:R-:W-:-:S03]  /*3350*/  IMAD.WIDE R24, R119, 0x2, R24 ;  /* 0x0000000277187825 */ /* 0x000fc600078e0218 */
[----:B------:R-:W5:Y:S01]  /*3360*/  @!P4 LDG.E.U16 R90, desc[UR26][R22.64] ;  /* 0x0000001a165ac981 */ /* 0x000f62000c1e1500 */
[----:B------:R-:W-:-:S03]  /*3370*/  IMAD.WIDE R4, R119, 0x2, R4 ;  /* 0x0000000277047825 */ /* 0x000fc600078e0204 */
[----:B------:R-:W5:Y:S04]  /*3380*/  @!P3 LDG.E.U16 R88, desc[UR26][R24.64] ;  /* 0x0000001a1858b981 */ /* 0x000f68000c1e1500 */
[----:B------:R-:W5:Y:S04]  /*3390*/  @!P2 LDG.E.U16 R84, desc[UR26][R4.64] ;  /* 0x0000001a0454a981 */ /* 0x000f68000c1e1500 */
[----:B------:R-:W5:Y:S01]  /*33a0*/  @!P5 LDG.E.U16 R92, desc[UR26][R20.64] ;  /* 0x0000001a145cd981 */ /* 0x000f62000c1e1500 */
[----:B------:R-:W-:Y:S01]  /*33b0*/  BAR.SYNC.DEFER_BLOCKING 0x0 ;  /* 0x0000000000007b1d */ /* 0x000fe20000010000 */
[----:B------:R-:W-:Y:S01]  /*33c0*/  ISETP.GE.AND P2, PT, R76, R28, PT ;  /* 0x0000001c4c00720c */ /* 0x000fe20003f46270 */
[----:B------:R-:W-:Y:S01]  /*33d0*/  IMAD.WIDE R68, R73, 0x2, R68 ;  /* 0x0000000249447825 */ /* 0x000fe200078e0244 */
[----:B------:R-:W-:-:S02]  /*33e0*/  PRMT R94, RZ, 0x7610, R94 ;  /* 0x00007610ff5e7816 */ /* 0x000fc4000000005e */
[----:B------:R-:W-:Y:S01]  /*33f0*/  PRMT R98, RZ, 0x7610, R98 ;  /* 0x00007610ff627816 */ /* 0x000fe20000000062 */
[C---:B------:R-:W-:Y:S01]  /*3400*/  IMAD.WIDE R64, R73.reuse, 0x2, R64 ;  /* 0x0000000249407825 */ /* 0x040fe200078e0240 */
[----:B------:R-:W-:Y:S02]  /*3410*/  PRMT R102, RZ, 0x7610, R102 ;  /* 0x00007610ff667816 */ /* 0x000fe40000000066 */
[----:B------:R-:W-:Y:S01]  /*3420*/  PRMT R106, RZ, 0x7610, R106 ;  /* 0x00007610ff6a7816 */ /* 0x000fe2000000006a */
[C---:B------:R-:W-:Y:S01]  /*3430*/  IMAD.WIDE R60, R73.reuse, 0x2, R60 ;  /* 0x00000002493c7825 */ /* 0x040fe200078e023c */
[----:B------:R-:W-:Y:S02]  /*3440*/  PRMT R110, RZ, 0x7610, R110 ;  /* 0x00007610ff6e7816 */ /* 0x000fe4000000006e */
[----:B------:R-:W-:Y:S01]  /*3450*/  PRMT R114, RZ, 0x7610, R114 ;  /* 0x00007610ff727816 */ /* 0x000fe20000000072 */
[----:B------:R-:W-:Y:S01]  /*3460*/  IMAD.WIDE R56, R73, 0x2, R56 ;  /* 0x0000000249387825 */ /* 0x000fe200078e0238 */
[----:B------:R-:W-:-:S02]  /*3470*/  PRMT R96, RZ, 0x7610, R96 ;  /* 0x00007610ff607816 */ /* 0x000fc40000000060 */
[----:B------:R-:W-:Y:S01]  /*3480*/  PRMT R100, RZ, 0x7610, R100 ;  /* 0x00007610ff647816 */ /* 0x000fe20000000064 */
[C---:B------:R-:W-:Y:S01]  /*3490*/  IMAD.WIDE R52, R73.reuse, 0x2, R52 ;  /* 0x0000000249347825 */ /* 0x040fe200078e0234 */
[----:B------:R-:W-:Y:S02]  /*34a0*/  PRMT R104, RZ, 0x7610, R104 ;  /* 0x00007610ff687816 */ /* 0x000fe40000000068 */
[----:B------:R-:W-:Y:S01]  /*34b0*/  PRMT R108, RZ, 0x7610, R108 ;  /* 0x00007610ff6c7816 */ /* 0x000fe2000000006c */
[C---:B------:R-:W-:Y:S01]  /*34c0*/  IMAD.WIDE R48, R73.reuse, 0x2, R48 ;  /* 0x0000000249307825 */ /* 0x040fe200078e0230 */
[----:B------:R-:W-:Y:S01]  /*34d0*/  PRMT R112, RZ, 0x7610, R112 ;  /* 0x00007610ff707816 */ /* 0x000fe20000000070 */
[----:B------:R-:W5:Y:S01]  /*34e0*/  @!P2 LDG.E.U16 R98, desc[UR26][R52.64] ;  /* 0x0000001a3462a981 */ /* 0x000f62000c1e1500 */
[----:B------:R-:W-:Y:S01]  /*34f0*/  PRMT R116, RZ, 0x7610, R116 ;  /* 0x00007610ff747816 */ /* 0x000fe20000000074 */
[C---:B------:R-:W-:Y:S02]  /*3500*/  IMAD.WIDE R44, R73.reuse, 0x2, R44 ;  /* 0x00000002492c7825 */ /* 0x040fe400078e022c */
[----:B------:R-:W5:Y:S02]  /*3510*/  @!P2 LDG.E.U16 R94, desc[UR26][R48.64] ;  /* 0x0000001a305ea981 */ /* 0x000f64000c1e1500 */
[----:B------:R-:W-:-:S02]  /*3520*/  IMAD.WIDE R40, R73, 0x2, R40 ;  /* 0x0000000249287825 */ /* 0x000fc400078e0228 */
[----:B------:R-:W5:Y:S02]  /*3530*/  @!P2 LDG.E.U16 R102, desc[UR26][R56.64] ;  /* 0x0000001a3866a981 */ /* 0x000f64000c1e1500 */
[C---:B------:R-:W-:Y:S02]  /*3540*/  IMAD.WIDE R66, R73.reuse, 0x2, R66 ;  /* 0x0000000249427825 */ /* 0x040fe400078e0242 */
[----:B------:R-:W5:Y:S02]  /*3550*/  @!P2 LDG.E.U16 R106, desc[UR26][R60.64] ;  /* 0x0000001a3c6aa981 */ /* 0x000f64000c1e1500 */
        /* <DEDUP_REMOVED lines=12> */
[----:B------:R-:W-:Y:S02]  /*3620*/  IMAD.WIDE R70, R73, 0x2, R70 ;  /* 0x0000000249467825 */ /* 0x000fe400078e0246 */
[----:B------:R-:W5:Y:S04]  /*3630*/  @!P2 LDG.E.U16 R112, desc[UR26][R66.64] ;  /* 0x0000001a4270a981 */ /* 0x000f68000c1e1500 */
[----:B------:R-:W5:Y:S04]  /*3640*/  @!P2 LDG.E.U16 R116, desc[UR26][R70.64] ;  /* 0x0000001a4674a981 */ /* 0x000f68000c1e1500 */
[----:B--2---:R0:W-:Y:S04]  /*3650*/  STS.U16 [R78+UR13+0x2000], R107 ;  /* 0x0020006b4e007988 */ /* 0x0041e8000800040d */
[----:B---3--:R1:W-:Y:S04]  /*3660*/  STS.U16 [R78+UR13+0x2800], R121 ;  /* 0x002800794e007988 */ /* 0x0083e8000800040d */
[----:B----4-:R2:W-:Y:S01]  /*3670*/  STS.U16 [R78+UR13+0x2400], R113 ;  /* 0x002400714e007988 */ /* 0x0105e2000800040d */
[----:B0-----:R-:W-:-:S03]  /*3680*/  PRMT R107, RZ, 0x7610, R107 ;  /* 0x00007610ff6b7816 */ /* 0x001fc6000000006b */
[----:B-----5:R0:W-:Y:S01]  /*3690*/  STS.U16 [R78+UR13+0x2c00], R86 ;  /* 0x002c00564e007988 */ /* 0x0201e2000800040d */
[----:B-1----:R-:W-:-:S03]  /*36a0*/  PRMT R121, RZ, 0x7610, R121 ;  /* 0x00007610ff797816 */ /* 0x002fc60000000079 */
[----:B------:R-:W3:Y:S01]  /*36b0*/  @!P2 LDG.E.U16 R107, desc[UR26][R40.64] ;  /* 0x0000001a286ba981 */ /* 0x000ee2000c1e1500 */
[----:B--2---:R-:W-:-:S03]  /*36c0*/  PRMT R113, RZ, 0x7610, R113 ;  /* 0x00007610ff717816 */ /* 0x004fc60000000071 */
[----:B------:R-:W2:Y:S01]  /*36d0*/  @!P2 LDG.E.U16 R121, desc[UR26][R44.64] ;  /* 0x0000001a2c79a981 */ /* 0x000ea2000c1e1500 */
[----:B0-----:R-:W-:-:S03]  /*36e0*/  PRMT R86, RZ, 0x7610, R86 ;  /* 0x00007610ff567816 */ /* 0x001fc60000000056 */
[----:B------:R-:W4:Y:S04]  /*36f0*/  @!P2 LDG.E.U16 R113, desc[UR26][R42.64] ;  /* 0x0000001a2a71a981 */ /* 0x000f28000c1e1500 */
[----:B------:R-:W5:Y:S04]  /*3700*/  @!P2 LDG.E.U16 R86, desc[UR26][R46.64] ;  /* 0x0000001a2e56a981 */ /* 0x000f68000c1e1500 */
        /* <DEDUP_REMOVED lines=18> */
[----:B------:R-:W-:-:S04]  /*3830*/  ULEA UR15, UR5, UR13, 0x3 ;  /* 0x0000000d050f7291 */ /* 0x000fc8000f8e18ff */
[----:B------:R-:W-:Y:S01]  /*3840*/  UIADD3 UR15, UPT, UPT, UR15, 0x4000, URZ ;  /* 0x000040000f0f7890 */ /* 0x000fe2000fffe0ff */
[----:B---3--:R0:W-:Y:S04]  /*3850*/  STS.U16 [R78+UR13+0x3000], R107 ;  /* 0x0030006b4e007988 */ /* 0x0081e8000800040d */
[----:B--2---:R0:W-:Y:S04]  /*3860*/  STS.U16 [R78+UR13+0x3200], R121 ;  /* 0x003200794e007988 */ /* 0x0041e8000800040d */
[----:B----4-:R0:W-:Y:S04]  /*3870*/  STS.U16 [R74+UR13+0x3100], R113 ;  /* 0x003100714a007988 */ /* 0x0101e8000800040d */
[----:B-----5:R0:W-:Y:S04]  /*3880*/  STS.U16 [R74+UR13+0x3300], R86 ;  /* 0x003300564a007988 */ /* 0x0201e8000800040d */
[----:B------:R0:W-:Y:S04]  /*3890*/  STS.U16 [R74+UR13+0x3500], R96 ;  /* 0x003500604a007988 */ /* 0x0001e8000800040d */
[----:B------:R0:W-:Y:S04]  /*38a0*/  STS.U16 [R74+UR13+0x3700], R100 ;  /* 0x003700644a007988 */ /* 0x0001e8000800040d */
[----:B------:R0:W-:Y:S04]  /*38b0*/  STS.U16 [R74+UR13+0x3900], R104 ;  /* 0x003900684a007988 */ /* 0x0001e8000800040d */
[----:B------:R0:W-:Y:S04]  /*38c0*/  STS.U16 [R74+UR13+0x3b00], R108 ;  /* 0x003b006c4a007988 */ /* 0x0001e8000800040d */
[----:B------:R0:W-:Y:S04]  /*38d0*/  STS.U16 [R74+UR13+0x3d00], R112 ;  /* 0x003d00704a007988 */ /* 0x0001e8000800040d */
[----:B------:R0:W-:Y:S01]  /*38e0*/  STS.U16 [R74+UR13+0x3f00], R116 ;  /* 0x003f00744a007988 */ /* 0x0001e2000800040d */
[----:B------:R1:W-:Y:S06]  /*38f0*/  MEMBAR.ALL.CTA ;  /* 0x0000000000007992 */ /* 0x0003ec0000008000 */
[----:B-1----:R-:W1:Y:S02]  /*3900*/  FENCE.VIEW.ASYNC.S ;  /* 0x00000000000073c6 */ /* 0x002e640000000000 */
[----:B-1----:R-:W-:Y:S06]  /*3910*/  BAR.SYNC.DEFER_BLOCKING 0x0 ;  /* 0x0000000000007b1d */ /* 0x002fec0000010000 */
[----:B------:R-:W-:Y:S05]  /*3920*/  @P0 BRA `(.L_x_9) ;  /* 0x00000000003c0947 */ /* 0x000fea0003800000 */
[----:B------:R-:W-:Y:S01]  /*3930*/  UMOV UR20, UR8 ;  /* 0x0000000800147c82 */ /* 0x000fe20008000000 */
[----:B------:R-:W-:Y:S01]  /*3940*/  UMOV UR21, 0x40004040 ;  /* 0x4000404000157882 */ /* 0x000fe20000000000 */
[----:B------:R-:W-:Y:S01]  /*3950*/  UMOV UR22, UR10 ;  /* 0x0000000a00167c82 */ /* 0x000fe20008000000 */
[----:B------:R-:W-:Y:S01]  /*3960*/  UMOV UR23, 0x80004020 ;  /* 0x8000402000177882 */ /* 0x000fe20000000000 */
[----:B------:R-:W-:Y:S01]  /*3970*/  UMOV UR24, 0x0 ;  /* 0x0000000000187882 */ /* 0x000fe20000000000 */
[----:B------:R-:W-:Y:S01]  /*3980*/  UMOV UR25, 0x4108010 ;  /* 0x0410801000197882 */ /* 0x000fe20000000000 */
[----:B------:R-:W-:Y:S01]  /*3990*/  UMOV UR6, UR15 ;  /* 0x0000000f00067c82 */ /* 0x000fe20008000000 */
[----:B------:R-:W-:Y:S01]  /*39a0*/  UMOV UR7, URZ ;  /* 0x000000ff00077c82 */ /* 0x000fe20008000000 */
[----:B------:R-:W-:Y:S01]  /*39b0*/  UMOV UR28, 0x0 ;  /* 0x00000000001c7882 */ /* 0x000fe20000000000 */
[----:B------:R-:W-:Y:S01]  /*39c0*/  UMOV UR29, 0x4108010 ;  /* 0x04108010001d7882 */ /* 0x000fe20000000000 */
[----:B------:R1:W-:Y:S01]  /*39d0*/  UTCHMMA gdesc[UR20], gdesc[UR22], tmem[UR12], tmem[UR24], idesc[UR25], UPT ;  /* 0x00ff1816140075ea */ /* 0x0003e2000b80000c */
[----:B------:R-:W-:Y:S01]  /*39e0*/  UMOV UR6, UR6 ;  /* 0x0000000600067c82 */ /* 0x000fe20008000000 */
[----:B------:R1:W-:Y:S01]  /*39f0*/  UTCHMMA gdesc[UR16], gdesc[UR18], tmem[UR12], tmem[UR28], idesc[UR29], UPT ;  /* 0x00ff1c12100075ea */ /* 0x0003e2000b80000c */
[----:B------:R1:W-:Y:S01]  /*3a00*/  UTCBAR [UR6], URZ ;  /* 0x000000ff060073e9 */ /* 0x0003e200080000ff */
[----:B------:R-:W-:-:S02]  /*3a10*/  NOP ;  /* 0x0000000000007918 */ /* 0x000fc40000000000 */
.L_x_9:
[----:B------:R-:W-:Y:S01]  /*3a20*/  UIADD3 UR5, UPT, UPT, UR5, 0x1, URZ ;  /* 0x0000000105057890 */ /* 0x000fe2000fffe0ff */
[----:B------:R-:W-:Y:S02]  /*3a30*/  VIADD R72, R72, 0xffffffff ;  /* 0xffffffff48487836 */ /* 0x000fe40000000000 */
[----:B------:R-:W-:Y:S01]  /*3a40*/  VIADD R28, R28, 0xffffffe0 ;  /* 0xffffffe01c1c7836 */ /* 0x000fe20000000000 */
[----:B------:R-:W-:Y:S02]  /*3a50*/  UISETP.GT.AND UP1, UPT, UR5, 0x1, UPT ;  /* 0x000000010500788c */ /* 0x000fe4000bf24270 */
[----:B------:R-:W-:Y:S02]  /*3a60*/  ISETP.NE.U32.AND P2, PT, R72, RZ, PT ;  /* 0x000000ff4800720c */ /* 0x000fe40003f45070 */
[----:B-1----:R-:W-:Y:S02]  /*3a70*/  USEL UR6, URZ, 0x1, !UP1 ;  /* 0x00000001ff067887 */ /* 0x002fe4000c800000 */
[----:B------:R-:W-:-:S02]  /*3a80*/  USEL UR5, UR5, URZ, !UP1 ;  /* 0x000000ff05057287 */ /* 0x000fc4000c800000 */
[----:B------:R-:W-:-:S03]  /*3a90*/  ULOP3.LUT UR7, UR4, UR6, URZ, 0x3c, !UPT ;  /* 0x0000000604077292 */ /* 0x000fc6000f8e3cff */
[----:B------:R-:W-:-:S04]  /*3aa0*/  UMOV UR6, UR4 ;  /* 0x0000000400067c82 */ /* 0x000fc80008000000 */
[----:B------:R-:W-:Y:S01]  /*3ab0*/  UMOV UR4, UR7 ;  /* 0x0000000700047c82 */ /* 0x000fe20008000000 */
[----:B------:R-:W-:Y:S05]  /*3ac0*/  @P2 BRA `(.L_x_10) ;  /* 0xfffffff400282947 */ /* 0x000fea000383ffff */
.L_x_7:
[----:B------:R-:W-:-:S13]  /*3ad0*/  ISETP.GE.AND P0, PT, R75, 0x20, PT ;  /* 0x000000204b00780c */ /* 0x000fda0003f06270 */
[----:B------:R-:W-:Y:S05]  /*3ae0*/  @!P0 BRA `(.L_x_11) ;  /* 0x0000000000108947 */ /* 0x000fea0003800000 */
[----:B------:R-:W-:-:S06]  /*3af0*/  USHF.L.U32 UR6, UR6, 0x1f, URZ ;  /* 0x0000001f06067899 */ /* 0x000fcc00080006ff */
[----:B------:R-:W-:-:S04]  /*3b00*/  IMAD.U32 R4, RZ, RZ, UR6 ;  /* 0x00000006ff047e24 */ /* 0x000fc8000f8e00ff */
[----:B------:R-:W1:Y:S02]  /*3b10*/  SYNCS.PHASECHK.TRANS64.TRYWAIT P0, [UR15], R4 ;  /* 0x00000004ff0075a7 */ /* 0x000e64000800110f */
[----:B-1----:R-:W-:Y:S05]  /*3b20*/  @!P0 BRA `(.L_x_12) ;  /* 0x0000001000c08947 */ /* 0x002fea0003800000 */
.L_x_11:
[----:B------:R-:W-:Y:S01]  /*3b30*/  BAR.SYNC.DEFER_BLOCKING 0x0 ;  /* 0x0000000000007b1d */ /* 0x000fe20000010000 */
[C---:B------:R-:W-:Y:S01]  /*3b40*/  IMAD.SHL.U32 R38, R0.reuse, 0x80, RZ ;  /* 0x0000008000267824 */ /* 0x040fe200078e00ff */
[C---:B------:R-:W-:Y:S01]  /*3b50*/  LOP3.LUT R41, R0.reuse, 0x60, RZ, 0xc0, !PT ;  /* 0x0000006000297812 */ /* 0x040fe200078ec0ff */
[----:B0-----:R-:W-:Y:S01]  /*3b60*/  IMAD.SHL.U32 R36, R0, 0x10, RZ ;  /* 0x0000001000247824 */ /* 0x001fe200078e00ff */
[--C-:B------:R-:W-:Y:S02]  /*3b70*/  LOP3.LUT R45, R2, 0x1c, R37.reuse, 0xfe, !PT ;  /* 0x0000001c022d7812 */ /* 0x100fe400078efe25 */
[----:B------:R-:W-:Y:S01]  /*3b80*/  LOP3.LUT R39, R38, 0x800, RZ, 0xc0, !PT ;  /* 0x0000080026277812 */ /* 0x000fe200078ec0ff */
[----:B------:R-:W0:Y:S01]  /*3b90*/  LDCU.128 UR8, c[0x0][0x390] ;  /* 0x00007200ff0877ac */ /* 0x000e220008000c00 */
[----:B------:R-:W-:Y:S01]  /*3ba0*/  LOP3.LUT R38, R36, 0xf0, RZ, 0xc0, !PT ;  /* 0x000000f024267812 */ /* 0x000fe200078ec0ff */
[----:B------:R-:W1:Y:S01]  /*3bb0*/  LDC R0, c[0x0][0x3b8] ;  /* 0x0000ee00ff007b82 */ /* 0x000e620000000800 */
[----:B------:R-:W-:Y:S01]  /*3bc0*/  LOP3.LUT R47, R2, 0x1a, R37, 0xfe, !PT ;  /* 0x0000001a022f7812 */ /* 0x000fe200078efe25 */
[----:B------:R-:W2:Y:S01]  /*3bd0*/  LDCU UR4, c[0x0][0x3b4] ;  /* 0x00007680ff0477ac */ /* 0x000ea20008000800 */
[----:B------:R-:W-:-:S02]  /*3be0*/  IADD3 R38, PT, PT, R38, UR13, R39 ;  /* 0x0000000d26267c10 */ /* 0x000fc4000fffe027 */
[C-C-:B------:R-:W-:Y:S02]  /*3bf0*/  LOP3.LUT R39, R2.reuse, 0x1e, R37.reuse, 0xfe, !PT ;  /* 0x0000001e02277812 */ /* 0x140fe400078efe25 */
[C-C-:B------:R-:W-:Y:S01]  /*3c00*/  LOP3.LUT R49, R2.reuse, 0x18, R37.reuse, 0xfe, !PT ;  /* 0x0000001802317812 */ /* 0x140fe200078efe25 */
[----:B------:R-:W-:Y:S01]  /*3c10*/  IMAD R38, R41, 0x8, R38 ;  /* 0x0000000829267824 */ /* 0x000fe200078e0226 */
[C-C-:B------:R-:W-:Y:S02]  /*3c20*/  LOP3.LUT R51, R2.reuse, 0x12, R37.reuse, 0xfe, !PT ;  /* 0x0000001202337812 */ /* 0x140fe400078efe25 */
[C-C-:B------:R-:W-:Y:S02]  /*3c30*/  LOP3.LUT R53, R2.reuse, 0x10, R37.reuse, 0xfe, !PT ;  /* 0x0000001002357812 */ /* 0x140fe400078efe25 */
[----:B------:R-:W-:Y:S01]  /*3c40*/  LOP3.LUT R55, R2, 0xe, R37, 0xfe, !PT ;  /* 0x0000000e02377812 */ /* 0x000fe200078efe25 */
[----:B------:R-:W3:Y:S02]  /*3c50*/  @!P1 SYNCS.CCTL.IV [UR13+0x4000] ;  /* 0x00400000ff0099b1 */ /* 0x000ee4000800000d */
[----:B---3--:R-:W-:Y:S01]  /*3c60*/  BAR.SYNC.DEFER_BLOCKING 0x0 ;  /* 0x0000000000007b1d */ /* 0x008fe20000010000 */
[----:B0-----:R-:W-:-:S02]  /*3c70*/  ISETP.GE.AND P0, PT, R3, UR10, PT ;  /* 0x0000000a03007c0c */ /* 0x001fc4000bf06270 */
[C-C-:B------:R-:W-:Y:S01]  /*3c80*/  LOP3.LUT R57, R2.reuse, 0xc, R37.reuse, 0xfe, !PT ;  /* 0x0000000c02397812 */ /* 0x140fe200078efe25 */
[----:B--2---:R-:W-:Y:S01]  /*3c90*/  IMAD R3, R3, UR4, RZ ;  /* 0x0000000403037c24 */ /* 0x004fe2000f8e02ff */
[C-C-:B------:R-:W-:Y:S02]  /*3ca0*/  LOP3.LUT R59, R2.reuse, 0xa, R37.reuse, 0xfe, !PT ;  /* 0x0000000a023b7812 */ /* 0x140fe400078efe25 */
[C-C-:B------:R-:W-:Y:S01]  /*3cb0*/  LOP3.LUT R61, R2.reuse, 0x8, R37.reuse, 0xfe, !PT ;  /* 0x00000008023d7812 */ /* 0x140fe200078efe25 */
[----:B------:R-:W-:Y:S01]  /*3cc0*/  LDTM.16dp32bit_t0_t15.x32 R4, tmem[UR14] ;  /* 0x0000000e000479ee */ /* 0x000fe20008a80000 */
[----:B------:R-:W0:Y:S01]  /*3cd0*/  LDTM.16dp32bit_t16_t31.x32 R4, tmem[UR14+0x20] ;  /* 0x0000200e000479ee */ /* 0x000e220008aa0000 */
[C-C-:B------:R-:W-:Y:S02]  /*3ce0*/  LOP3.LUT R63, R2.reuse, 0x6, R37.reuse, 0xfe, !PT ;  /* 0x00000006023f7812 */ /* 0x140fe400078efe25 */
[C-C-:B------:R-:W-:Y:S02]  /*3cf0*/  LOP3.LUT R65, R2.reuse, 0x4, R37.reuse, 0xfe, !PT ;  /* 0x0000000402417812 */ /* 0x140fe400078efe25 */
[----:B------:R-:W-:-:S02]  /*3d00*/  LOP3.LUT R67, R2, 0x2, R37, 0xfe, !PT ;  /* 0x0000000202437812 */ /* 0x000fc400078efe25 */
[----:B------:R-:W-:Y:S02]  /*3d10*/  ISETP.LT.AND P5, PT, R65, UR11, !P0 ;  /* 0x0000000b41007c0c */ /* 0x000fe4000c7a1270 */
[----:B------:R-:W-:Y:S01]  /*3d20*/  ISETP.LT.AND P6, PT, R63, UR11, !P0 ;  /* 0x0000000b3f007c0c */ /* 0x000fe2000c7c1270 */
[----:B------:R-:W2:Y:S01]  /*3d30*/  @!P1 SYNCS.CCTL.IV [UR13+0x4008] ;  /* 0x00400800ff0099b1 */ /* 0x000ea2000800000d */
[----:B------:R-:W-:Y:S01]  /*3d40*/  NOP ;  /* 0x0000000000007918 */ /* 0x000fe20000000000 */
[----:B0-----:R-:W-:Y:S02]  /*3d50*/  F2FP.F16.F32.PACK_AB R4, R6, R4 ;  /* 0x000000040604723e */ /* 0x001fe400000000ff */
[----:B------:R-:W-:Y:S02]  /*3d60*/  F2FP.F16.F32.PACK_AB R40, R7, R5 ;  /* 0x000000050728723e */ /* 0x000fe400000000ff */
[----:B------:R-:W-:Y:S02]  /*3d70*/  F2FP.F16.F32.PACK_AB R5, R10, R8 ;  /* 0x000000080a05723e */ /* 0x000fe400000000ff */
[----:B------:R-:W-:-:S02]  /*3d80*/  F2FP.F16.F32.PACK_AB R41, R11, R9 ;  /* 0x000000090b29723e */ /* 0x000fc400000000ff */
[----:B------:R-:W-:Y:S02]  /*3d90*/  F2FP.F16.F32.PACK_AB R6, R14, R12 ;  /* 0x0000000c0e06723e */ /* 0x000fe400000000ff */
[----:B------:R-:W-:Y:S02]  /*3da0*/  F2FP.F16.F32.PACK_AB R42, R15, R13 ;  /* 0x0000000d0f2a723e */ /* 0x000fe400000000ff */
[----:B------:R-:W-:Y:S02]  /*3db0*/  F2FP.F16.F32.PACK_AB R7, R18, R16 ;  /* 0x000000101207723e */ /* 0x000fe400000000ff */
[----:B------:R-:W-:Y:S02]  /*3dc0*/  F2FP.F16.F32.PACK_AB R43, R19, R17 ;  /* 0x00000011132b723e */ /* 0x000fe400000000ff */
[----:B------:R-:W-:Y:S01]  /*3dd0*/  LOP3.LUT R17, R2, R37, RZ, 0xfc, !PT ;  /* 0x0000002502117212 */ /* 0x000fe200078efcff */
[----:B--2---:R0:W-:Y:S01]  /*3de0*/  STS.128 [R38], R4 ;  /* 0x0000000426007388 */ /* 0x0041e20000000c00 */
[----:B------:R-:W-:-:S02]  /*3df0*/  LOP3.LUT R16, R36, 0x7f0, RZ, 0xc0, !PT ;  /* 0x000007f024107812 */ /* 0x000fc400078ec0ff */
[----:B------:R-:W-:Y:S01]  /*3e00*/  F2FP.F16.F32.PACK_AB R20, R22, R20 ;  /* 0x000000141614723e */ /* 0x000fe200000000ff */
[----:B------:R2:W-:Y:S01]  /*3e10*/  STS.128 [R38+0x400], R40 ;  /* 0x0004002826007388 */ /* 0x0005e20000000c00 */
[----:B------:R-:W-:Y:S02]  /*3e20*/  F2FP.F16.F32.PACK_AB R12, R23, R21 ;  /* 0x00000015170c723e */ /* 0x000fe400000000ff */
[----:B------:R-:W-:Y:S01]  /*3e30*/  F2FP.F16.F32.PACK_AB R21, R26, R24 ;  /* 0x000000181a15723e */ /* 0x000fe200000000ff */
[----:B------:R-:W-:Y:S01]  /*3e40*/  BAR.SYNC.DEFER_BLOCKING 0x0 ;  /* 0x0000000000007b1d */ /* 0x000fe20000010000 */
[----:B------:R-:W-:Y:S01]  /*3e50*/  F2FP.F16.F32.PACK_AB R13, R27, R25 ;  /* 0x000000191b0d723e */ /* 0x000fe200000000ff */
[----:B-1----:R-:W-:Y:S01]  /*3e60*/  IMAD R27, R63, R0, RZ ;  /* 0x000000003f1b7224 */ /* 0x002fe200078e02ff */
[----:B------:R-:W-:Y:S01]  /*3e70*/  F2FP.F16.F32.PACK_AB R22, R30, R28 ;  /* 0x0000001c1e16723e */ /* 0x000fe200000000ff */
[-C--:B------:R-:W-:Y:S01]  /*3e80*/  IMAD R28, R61, R0.reuse, RZ ;  /* 0x000000003d1c7224 */ /* 0x080fe200078e02ff */
[----:B------:R-:W-:Y:S01]  /*3e90*/  F2FP.F16.F32.PACK_AB R14, R31, R29 ;  /* 0x0000001d1f0e723e */ /* 0x000fe200000000ff */
[----:B------:R-:W-:Y:S01]  /*3ea0*/  IMAD R25, R65, R0, RZ ;  /* 0x0000000041197224 */ /* 0x000fe200078e02ff */
[----:B------:R-:W-:Y:S01]  /*3eb0*/  F2FP.F16.F32.PACK_AB R23, R34, R32 ;  /* 0x000000202217723e */ /* 0x000fe200000000ff */
[-C--:B------:R-:W-:Y:S01]  /*3ec0*/  IMAD R26, R67, R0.reuse, RZ ;  /* 0x00000000431a7224 */ /* 0x080fe200078e02ff */
[----:B0-----:R-:W-:Y:S01]  /*3ed0*/  LOP3.LUT R4, R17, 0x3a, RZ, 0xfc, !PT ;  /* 0x0000003a11047812 */ /* 0x001fe200078efcff */
[----:B------:R-:W-:Y:S01]  /*3ee0*/  IMAD R29, R55, R0, RZ ;  /* 0x00000000371d7224 */ /* 0x000fe200078e02ff */
[----:B------:R-:W-:-:S02]  /*3ef0*/  F2FP.F16.F32.PACK_AB R15, R35, R33 ;  /* 0x00000021230f723e */ /* 0x000fc400000000ff */
[----:B------:R-:W-:Y:S02]  /*3f00*/  ISETP.LT.AND P2, PT, R4, UR11, !P0 ;  /* 0x0000000b04007c0c */ /* 0x000fe4000c741270 */
[C-C-:B--2---:R-:W-:Y:S02]  /*3f10*/  LOP3.LUT R41, R2.reuse, 0x16, R37.reuse, 0xfe, !PT ;  /* 0x0000001602297812 */ /* 0x144fe400078efe25 */
[----:B------:R-:W-:Y:S01]  /*3f20*/  LOP3.LUT R43, R2, 0x14, R37, 0xfe, !PT ;  /* 0x00000014022b7812 */ /* 0x000fe200078efe25 */
[----:B------:R-:W-:Y:S01]  /*3f30*/  IMAD R37, R17, R0, RZ ;  /* 0x0000000011257224 */ /* 0x000fe200078e02ff */
[----:B------:R-:W-:Y:S02]  /*3f40*/  LEA R2, P3, R3, UR8, 0x1 ;  /* 0x0000000803027c11 */ /* 0x000fe4000f8608ff */
[----:B------:R-:W-:Y:S02]  /*3f50*/  ISETP.LT.AND P1, PT, R17, UR11, !P0 ;  /* 0x0000000b11007c0c */ /* 0x000fe4000c721270 */
[----:B------:R-:W-:Y:S01]  /*3f60*/  LEA.HI.X.SX32 R3, R3, UR9, 0x1, P3 ;  /* 0x0000000903037c11 */ /* 0x000fe200098f0eff */
[----:B------:R-:W0:Y:S01]  /*3f70*/  LDS.128 R8, [R16+UR13] ;  /* 0x0000000d10087984 */ /* 0x000e220008000c00 */
[----:B------:R-:W-:-:S02]  /*3f80*/  LEA R18, P3, R37, R2, 0x1 ;  /* 0x0000000225127211 */ /* 0x000fc400078608ff */
[-C--:B------:R-:W-:Y:S01]  /*3f90*/  LEA R24, P4, R25, R2.reuse, 0x1 ;  /* 0x0000000219187211 */ /* 0x080fe200078808ff */
[----:B------:R-:W-:Y:S01]  /*3fa0*/  LDS.128 R4, [R16+UR13+0x800] ;  /* 0x0008000d10047984 */ /* 0x000fe20008000c00 */
[-C--:B------:R-:W-:Y:S01]  /*3fb0*/  LEA.HI.X.SX32 R19, R37, R3.reuse, 0x1, P3 ;  /* 0x0000000325137211 */ /* 0x080fe200018f0eff */
[----:B------:R-:W-:Y:S01]  /*3fc0*/  IMAD R37, R0, 0x20, R37 ;  /* 0x0000002000257824 */ /* 0x000fe200078e0225 */
[----:B------:R-:W-:Y:S01]  /*3fd0*/  LEA.HI.X.SX32 R25, R25, R3, 0x1, P4 ;  /* 0x0000000319197211 */ /* 0x000fe200020f0eff */
[----:B------:R-:W-:Y:S06]  /*3fe0*/  BAR.SYNC.DEFER_BLOCKING 0x0 ;  /* 0x0000000000007b1d */ /* 0x000fec0000010000 */
[----:B------:R1:W-:Y:S04]  /*3ff0*/  STS.128 [R38], R20 ;  /* 0x0000001426007388 */ /* 0x0003e80000000c00 */
[----:B------:R2:W-:Y:S01]  /*4000*/  STS.128 [R38+0x400], R12 ;  /* 0x0004000c26007388 */ /* 0x0005e20000000c00 */
[----:B------:R-:W-:Y:S01]  /*4010*/  BAR.SYNC.DEFER_BLOCKING 0x0 ;  /* 0x0000000000007b1d */ /* 0x000fe20000010000 */
[----:B-1----:R-:W-:-:S02]  /*4020*/  LEA R22, P3, R27, R2, 0x1 ;  /* 0x000000021b167211 */ /* 0x002fc400078608ff */
[----:B------:R-:W-:Y:S02]  /*4030*/  LEA R20, P4, R26, R2, 0x1 ;  /* 0x000000021a147211 */ /* 0x000fe400078808ff */
[-C--:B------:R-:W-:Y:S02]  /*4040*/  LEA.HI.X.SX32 R23, R27, R3.reuse, 0x1, P3 ;  /* 0x000000031b177211 */ /* 0x080fe400018f0eff */
[----:B--2---:R-:W-:Y:S02]  /*4050*/  LOP3.LUT R12, R17, 0x38, RZ, 0xfc, !PT ;  /* 0x00000038110c7812 */ /* 0x004fe400078efcff */
[----:B0-----:R-:W-:Y:S02]  /*4060*/  PRMT R27, R8, 0x7632, R27 ;  /* 0x00007632081b7816 */ /* 0x001fe4000000001b */
[----:B------:R-:W-:Y:S02]  /*4070*/  LEA.HI.X.SX32 R21, R26, R3, 0x1, P4 ;  /* 0x000000031a157211 */ /* 0x000fe400020f0eff */
[----:B------:R-:W-:Y:S01]  /*4080*/  ISETP.LT.AND P4, PT, R61, UR11, !P0 ;  /* 0x0000000b3d007c0c */ /* 0x000fe2000c781270 */
[----:B------:R0:W-:Y:S01]  /*4090*/  @P1 STG.E.U16 desc[UR26][R18.64], R8 ;  /* 0x0000000812001986 */ /* 0x0001e2000c10151a */
[----:B------:R-:W-:-:S02]  /*40a0*/  ISETP.LT.AND P1, PT, R67, UR11, !P0 ;  /* 0x0000000b43007c0c */ /* 0x000fc4000c721270 */
[----:B0-----:R-:W-:Y:S01]  /*40b0*/  LEA R18, P3, R28, R2, 0x1 ;  /* 0x000000021c127211 */ /* 0x001fe200078608ff */
[----:B------:R-:W-:-:S10]  /*40c0*/  IMAD R8, R59, R0, RZ ;  /* 0x000000003b087224 */ /* 0x000fd400078e02ff */
[----:B------:R0:W-:Y:S01]  /*40d0*/  @P1 STG.E.U16 desc[UR26][R20.64], R27 ;  /* 0x0000001b14001986 */ /* 0x0001e2000c10151a */
[----:B------:R-:W-:Y:S02]  /*40e0*/  ISETP.LT.AND P1, PT, R59, UR11, !P0 ;  /* 0x0000000b3b007c0c */ /* 0x000fe4000c721270 */
[-C--:B------:R-:W-:Y:S01]  /*40f0*/  LEA.HI.X.SX32 R19, R28, R3.reuse, 0x1, P3 ;  /* 0x000000031c137211 */ /* 0x080fe200018f0eff */
[----:B------:R1:W-:Y:S01]  /*4100*/  @P5 STG.E.U16 desc[UR26][R24.64], R9 ;  /* 0x0000000918005986 */ /* 0x0003e2000c10151a */
[----:B------:R-:W-:Y:S01]  /*4110*/  ISETP.LT.AND P3, PT, R12, UR11, !P0 ;  /* 0x0000000b0c007c0c */ /* 0x000fe2000c761270 */
[----:B------:R-:W-:Y:S01]  /*4120*/  IMAD R28, R57, R0, RZ ;  /* 0x00000000391c7224 */ /* 0x000fe200078e02ff */
[C---:B------:R-:W-:Y:S01]  /*4130*/  LEA R26, P5, R8.reuse, R2, 0x1 ;  /* 0x00000002081a7211 */ /* 0x040fe200078a08ff */
[----:B------:R-:W2:Y:S01]  /*4140*/  LDS.128 R12, [R16+UR13] ;  /* 0x0000000d100c7984 */ /* 0x000ea20008000c00 */
[----:B0-----:R-:W-:Y:S02]  /*4150*/  PRMT R21, R9, 0x7632, R21 ;  /* 0x0000763209157816 */ /* 0x001fe40000000015 */
[----:B------:R-:W-:-:S02]  /*4160*/  LEA.HI.X.SX32 R27, R8, R3, 0x1, P5 ;  /* 0x00000003081b7211 */ /* 0x000fc400028f0eff */
[----:B------:R-:W-:Y:S01]  /*4170*/  ISETP.LT.AND P5, PT, R55, UR11, !P0 ;  /* 0x0000000b37007c0c */ /* 0x000fe2000c7a1270 */
[----:B------:R0:W-:Y:S01]  /*4180*/  @P6 STG.E.U16 desc[UR26][R22.64], R21 ;  /* 0x0000001516006986 */ /* 0x0001e2000c10151a */
[----:B------:R-:W-:Y:S01]  /*4190*/  ISETP.LT.AND P6, PT, R57, UR11, !P0 ;  /* 0x0000000b39007c0c */ /* 0x000fe2000c7c1270 */
[----:B-1----:R-:W-:Y:S02]  /*41a0*/  IMAD R24, R43, R0, RZ ;  /* 0x000000002b187224 */ /* 0x002fe400078e02ff */
[----:B------:R1:W-:Y:S01]  /*41b0*/  @P4 STG.E.U16 desc[UR26][R18.64], R10 ;  /* 0x0000000a12004986 */ /* 0x0003e2000c10151a */
[----:B------:R-:W-:-:S04]  /*41c0*/  LEA R20, P4, R28, R2, 0x1 ;  /* 0x000000021c147211 */ /* 0x000fc800078808ff */
[----:B0-----:R-:W-:Y:S01]  /*41d0*/  LEA.HI.X.SX32 R21, R28, R3, 0x1, P4 ;  /* 0x000000031c157211 */ /* 0x001fe200020f0eff */
[CC--:B------:R-:W-:Y:S01]  /*41e0*/  IMAD R22, R53.reuse, R0.reuse, RZ ;  /* 0x0000000035167224 */ /* 0x0c0fe200078e02ff */
[----:B------:R-:W-:Y:S01]  /*41f0*/  ISETP.LT.AND P4, PT, R53, UR11, !P0 ;  /* 0x0000000b35007c0c */ /* 0x000fe2000c781270 */
[----:B------:R-:W-:Y:S01]  /*4200*/  IMAD R23, R51, R0, RZ ;  /* 0x0000000033177224 */ /* 0x000fe200078e02ff */
[----:B-1----:R-:W-:-:S05]  /*4210*/  PRMT R19, R10, 0x7632, R19 ;  /* 0x000076320a137816 */ /* 0x002fca0000000013 */
[----:B------:R0:W-:Y:S01]  /*4220*/  @P1 STG.E.U16 desc[UR26][R26.64], R19 ;  /* 0x000000131a001986 */ /* 0x0001e2000c10151a */
[----:B------:R-:W-:-:S03]  /*4230*/  LEA R8, P1, R29, R2, 0x1 ;  /* 0x000000021d087211 */ /* 0x000fc600078208ff */
[----:B------:R1:W-:Y:S01]  /*4240*/  @P6 STG.E.U16 desc[UR26][R20.64], R11 ;  /* 0x0000000b14006986 */ /* 0x0003e2000c10151a */
[CC--:B------:R-:W-:Y:S02]  /*4250*/  LEA R18, P6, R22.reuse, R2.reuse, 0x1 ;  /* 0x0000000216127211 */ /* 0x0c0fe400078c08ff */
[-C--:B------:R-:W-:Y:S02]  /*4260*/  LEA.HI.X.SX32 R9, R29, R3.reuse, 0x1, P1 ;  /* 0x000000031d097211 */ /* 0x080fe400008f0eff */
[----:B------:R-:W-:Y:S02]  /*4270*/  ISETP.LT.AND P1, PT, R51, UR11, !P0 ;  /* 0x0000000b33007c0c */ /* 0x000fe4000c721270 */
[-C--:B0-----:R-:W-:Y:S02]  /*4280*/  LEA.HI.X.SX32 R19, R22, R3.reuse, 0x1, P6 ;  /* 0x0000000316137211 */ /* 0x081fe400030f0eff */
[----:B------:R-:W-:Y:S02]  /*4290*/  LEA R22, P6, R23, R2, 0x1 ;  /* 0x0000000217167211 */ /* 0x000fe400078c08ff */
[----:B-1----:R-:W-:Y:S01]  /*42a0*/  PRMT R21, R11, 0x7632, R21 ;  /* 0x000076320b157816 */ /* 0x002fe20000000015 */
[----:B------:R-:W-:Y:S01]  /*42b0*/  IMAD R20, R41, R0, RZ ;  /* 0x0000000029147224 */ /* 0x000fe200078e02ff */
[----:B------:R-:W-:-:S02]  /*42c0*/  LEA.HI.X.SX32 R23, R23, R3, 0x1, P6 ;  /* 0x0000000317177211 */ /* 0x000fc400030f0eff */
[----:B------:R-:W-:Y:S01]  /*42d0*/  ISETP.LT.AND P6, PT, R41, UR11, !P0 ;  /* 0x0000000b29007c0c */ /* 0x000fe2000c7c1270 */
[----:B------:R0:W-:Y:S01]  /*42e0*/  @P5 STG.E.U16 desc[UR26][R8.64], R21 ;  /* 0x0000001508005986 */ /* 0x0001e2000c10151a */
[----:B------:R-:W-:-:S03]  /*42f0*/  ISETP.LT.AND P5, PT, R43, UR11, !P0 ;  /* 0x0000000b2b007c0c */ /* 0x000fc6000c7a1270 */
[----:B--2---:R1:W-:Y:S01]  /*4300*/  @P4 STG.E.U16 desc[UR26][R18.64], R12 ;  /* 0x0000000c12004986 */ /* 0x0043e2000c10151a */
[----:B------:R-:W-:-:S04]  /*4310*/  LEA R10, P4, R24, R2, 0x1 ;  /* 0x00000002180a7211 */ /* 0x000fc800078808ff */
[----:B------:R-:W-:Y:S02]  /*4320*/  LEA.HI.X.SX32 R11, R24, R3, 0x1, P4 ;  /* 0x00000003180b7211 */ /* 0x000fe400020f0eff */
[----:B------:R-:W-:Y:S01]  /*4330*/  ISETP.LT.AND P4, PT, R49, UR11, !P0 ;  /* 0x0000000b31007c0c */ /* 0x000fe2000c781270 */
[-C--:B0-----:R-:W-:Y:S01]  /*4340*/  IMAD R21, R47, R0.reuse, RZ ;  /* 0x000000002f157224 */ /* 0x081fe200078e02ff */
[----:B------:R-:W-:Y:S01]  /*4350*/  PRMT R9, R12, 0x7632, R9 ;  /* 0x000076320c097816 */ /* 0x000fe20000000009 */
[----:B-1----:R-:W-:Y:S01]  /*4360*/  IMAD R12, R49, R0, RZ ;  /* 0x00000000310c7224 */ /* 0x002fe200078e02ff */
[----:B------:R-:W-:-:S03]  /*4370*/  PRMT R19, R13, 0x7632, R19 ;  /* 0x000076320d137816 */ /* 0x000fc60000000013 */
[----:B------:R0:W-:Y:S01]  /*4380*/  @P1 STG.E.U16 desc[UR26][R22.64], R9 ;  /* 0x0000000916001986 */ /* 0x0001e2000c10151a */
[----:B------:R-:W-:-:S03]  /*4390*/  LEA R8, P1, R20, R2, 0x1 ;  /* 0x0000000214087211 */ /* 0x000fc600078208ff */
[----:B------:R1:W-:Y:S01]  /*43a0*/  @P5 STG.E.U16 desc[UR26][R10.64], R13 ;  /* 0x0000000d0a005986 */ /* 0x0003e2000c10151a */
[-C--:B------:R-:W-:Y:S02]  /*43b0*/  LEA R18, P5, R12, R2.reuse, 0x1 ;  /* 0x000000020c127211 */ /* 0x080fe400078a08ff */
[----:B0-----:R-:W-:Y:S02]  /*43c0*/  LEA.HI.X.SX32 R9, R20, R3, 0x1, P1 ;  /* 0x0000000314097211 */ /* 0x001fe400008f0eff */
[----:B------:R-:W-:Y:S02]  /*43d0*/  ISETP.LT.AND P1, PT, R47, UR11, !P0 ;  /* 0x0000000b2f007c0c */ /* 0x000fe4000c721270 */
[----:B-1----:R-:W-:Y:S01]  /*43e0*/  LOP3.LUT R10, R17, 0x20, RZ, 0xfc, !PT ;  /* 0x00000020110a7812 */ /* 0x002fe200078efcff */
[----:B------:R0:W-:Y:S01]  /*43f0*/  @P6 STG.E.U16 desc[UR26][R8.64], R19 ;  /* 0x0000001308006986 */ /* 0x0001e2000c10151a */
[----:B------:R-:W-:Y:S01]  /*4400*/  LEA R20, P6, R21, R2, 0x1 ;  /* 0x0000000215147211 */ /* 0x000fe200078c08ff */
[----:B------:R-:W-:Y:S01]  /*4410*/  IMAD R11, R45, R0, RZ ;  /* 0x000000002d0b7224 */ /* 0x000fe200078e02ff */
[----:B------:R-:W-:-:S02]  /*4420*/  PRMT R13, R14, 0x7632, R13 ;  /* 0x000076320e0d7816 */ /* 0x000fc4000000000d */
[-C--:B------:R-:W-:Y:S02]  /*4430*/  LEA.HI.X.SX32 R21, R21, R3.reuse, 0x1, P6 ;  /* 0x0000000315157211 */ /* 0x080fe400030f0eff */
[----:B------:R-:W-:Y:S02]  /*4440*/  PRMT R22, R5, 0x7632, R22 ;  /* 0x0000763205167816 */ /* 0x000fe40000000016 */
[----:B0-----:R-:W-:Y:S01]  /*4450*/  LEA.HI.X.SX32 R19, R12, R3, 0x1, P5 ;  /* 0x000000030c137211 */ /* 0x001fe200028f0eff */
[----:B------:R-:W-:Y:S01]  /*4460*/  IMAD R9, R39, R0, RZ ;  /* 0x0000000027097224 */ /* 0x000fe200078e02ff */
[----:B------:R-:W-:Y:S02]  /*4470*/  ISETP.LT.AND P5, PT, R45, UR11, !P0 ;  /* 0x0000000b2d007c0c */ /* 0x000fe4000c7a1270 */
[----:B------:R-:W-:Y:S01]  /*4480*/  LOP3.LUT R12, R17, 0x22, RZ, 0xfc, !PT ;  /* 0x00000022110c7812 */ /* 0x000fe200078efcff */
[----:B------:R0:W-:Y:S01]  /*4490*/  @P4 STG.E.U16 desc[UR26][R18.64], R14 ;  /* 0x0000000e12004986 */ /* 0x0001e2000c10151a */
[----:B------:R-:W-:-:S02]  /*44a0*/  ISETP.LT.AND P4, PT, R10, UR11, !P0 ;  /* 0x0000000b0a007c0c */ /* 0x000fc4000c781270 */
[-C--:B------:R-:W-:Y:S01]  /*44b0*/  LEA R10, P6, R11, R2.reuse, 0x1 ;  /* 0x000000020b0a7211 */ /* 0x080fe200078c08ff */
[----:B------:R1:W-:Y:S01]  /*44c0*/  @P1 STG.E.U16 desc[UR26][R20.64], R13 ;  /* 0x0000000d14001986 */ /* 0x0003e2000c10151a */
[----:B------:R-:W-:Y:S02]  /*44d0*/  ISETP.LT.AND P1, PT, R39, UR11, !P0 ;  /* 0x0000000b27007c0c */ /* 0x000fe4000c721270 */
[----:B------:R-:W-:Y:S02]  /*44e0*/  LEA.HI.X.SX32 R11, R11, R3, 0x1, P6 ;  /* 0x000000030b0b7211 */ /* 0x000fe400030f0eff */
[----:B------:R-:W-:-:S03]  /*44f0*/  LEA R8, P6, R9, R2, 0x1 ;  /* 0x0000000209087211 */ /* 0x000fc600078c08ff */
[----:B------:R2:W-:Y:S01]  /*4500*/  @P5 STG.E.U16 desc[UR26][R10.64], R15 ;  /* 0x0000000f0a005986 */ /* 0x0005e2000c10151a */
[----:B------:R-:W-:Y:S01]  /*4510*/  ISETP.LT.AND P5, PT, R12, UR11, !P0 ;  /* 0x0000000b0c007c0c */ /* 0x000fe2000c7a1270 */
[C---:B0-----:R-:W-:Y:S01]  /*4520*/  IMAD R19, R0.reuse, 0x2, R37 ;  /* 0x0000000200137824 */ /* 0x041fe200078e0225 */
[-C--:B------:R-:W-:Y:S02]  /*4530*/  LEA.HI.X.SX32 R9, R9, R3.reuse, 0x1, P6 ;  /* 0x0000000309097211 */ /* 0x080fe400030f0eff */
[----:B------:R-:W-:Y:S02]  /*4540*/  LEA R12, P6, R37, R2, 0x1 ;  /* 0x00000002250c7211 */ /* 0x000fe400078c08ff */
[----:B-1----:R-:W-:Y:S02]  /*4550*/  PRMT R20, R15, 0x7632, R20 ;  /* 0x000076320f147816 */ /* 0x002fe40000000014 */
[----:B------:R-:W-:Y:S02]  /*4560*/  LOP3.LUT R14, R17, 0x24, RZ, 0xfc, !PT ;  /* 0x00000024110e7812 */ /* 0x000fe400078efcff */
[----:B------:R-:W-:Y:S01]  /*4570*/  LEA.HI.X.SX32 R13, R37, R3, 0x1, P6 ;  /* 0x00000003250d7211 */ /* 0x000fe200030f0eff */
[----:B------:R0:W-:Y:S01]  /*4580*/  @P1 STG.E.U16 desc[UR26][R8.64], R20 ;  /* 0x0000001408001986 */ /* 0x0001e2000c10151a */
[----:B--2---:R-:W-:Y:S01]  /*4590*/  IMAD R11, R0, 0x2, R19 ;  /* 0x00000002000b7824 */ /* 0x004fe200078e0213 */
[----:B------:R-:W-:-:S02]  /*45a0*/  ISETP.LT.AND P1, PT, R14, UR11, !P0 ;  /* 0x0000000b0e007c0c */ /* 0x000fc4000c721270 */
[-C--:B------:R-:W-:Y:S01]  /*45b0*/  LEA R18, P6, R19, R2.reuse, 0x1 ;  /* 0x0000000213127211 */ /* 0x080fe200078c08ff */
[----:B------:R1:W-:Y:S01]  /*45c0*/  @P4 STG.E.U16 desc[UR26][R12.64], R4 ;  /* 0x000000040c004986 */ /* 0x0003e2000c10151a */
[-C--:B------:R-:W-:Y:S02]  /*45d0*/  LEA R14, P4, R11, R2.reuse, 0x1 ;  /* 0x000000020b0e7211 */ /* 0x080fe400078808ff */
[-C--:B------:R-:W-:Y:S02]  /*45e0*/  LEA.HI.X.SX32 R19, R19, R3.reuse, 0x1, P6 ;  /* 0x0000000313137211 */ /* 0x080fe400030f0eff */
[----:B------:R-:W-:Y:S02]  /*45f0*/  LOP3.LUT R10, R17, 0x2a, RZ, 0xfc, !PT ;  /* 0x0000002a110a7812 */ /* 0x000fe400078efcff */
[----:B0-----:R-:W-:Y:S02]  /*4600*/  PRMT R9, R4, 0x7632, R9 ;  /* 0x0000763204097816 */ /* 0x001fe40000000009 */
[----:B------:R-:W-:Y:S01]  /*4610*/  LEA.HI.X.SX32 R15, R11, R3, 0x1, P4 ;  /* 0x000000030b0f7211 */ /* 0x000fe200020f0eff */
[----:B------:R-:W-:Y:S01]  /*4620*/  IMAD R11, R0, 0x2, R11 ;  /* 0x00000002000b7824 */ /* 0x000fe200078e020b */
[----:B------:R-:W-:Y:S01]  /*4630*/  ISETP.LT.AND P6, PT, R10, UR11, !P0 ;  /* 0x0000000b0a007c0c */ /* 0x000fe2000c7c1270 */
[----:B------:R0:W-:Y:S01]  /*4640*/  @P5 STG.E.U16 desc[UR26][R18.64], R9 ;  /* 0x0000000912005986 */ /* 0x0001e2000c10151a */
[C---:B------:R-:W-:Y:S01]  /*4650*/  LOP3.LUT R10, R17.reuse, 0x26, RZ, 0xfc, !PT ;  /* 0x00000026110a7812 */ /* 0x040fe200078efcff */
[----:B------:R-:W-:Y:S01]  /*4660*/  IMAD R21, R0, 0x2, R11 ;  /* 0x0000000200157824 */ /* 0x000fe200078e020b */
[----:B-1----:R-:W-:Y:S01]  /*4670*/  LOP3.LUT R4, R17, 0x28, RZ, 0xfc, !PT ;  /* 0x0000002811047812 */ /* 0x002fe200078efcff */
[----:B------:R1:W-:Y:S01]  /*4680*/  @P1 STG.E.U16 desc[UR26][R14.64], R5 ;  /* 0x000000050e001986 */ /* 0x0003e2000c10151a */
[----:B------:R-:W-:-:S02]  /*4690*/  LEA R12, P1, R11, R2, 0x1 ;  /* 0x000000020b0c7211 */ /* 0x000fc400078208ff */
[----:B------:R-:W-:Y:S02]  /*46a0*/  ISETP.LT.AND P5, PT, R10, UR11, !P0 ;  /* 0x0000000b0a007c0c */ /* 0x000fe4000c7a1270 */
[-C--:B------:R-:W-:Y:S02]  /*46b0*/  LEA.HI.X.SX32 R13, R11, R3.reuse, 0x1, P1 ;  /* 0x000000030b0d7211 */ /* 0x080fe400008f0eff */
[----:B------:R-:W2:Y:S01]  /*46c0*/  LDS.128 R8, [R16+UR13+0x800] ;  /* 0x0008000d10087984 */ /* 0x000ea20008000c00 */
[----:B------:R-:W-:Y:S01]  /*46d0*/  ISETP.LT.AND P4, PT, R4, UR11, !P0 ;  /* 0x0000000b04007c0c */ /* 0x000fe2000c781270 */
[C---:B0-----:R-:W-:Y:S01]  /*46e0*/  IMAD R19, R0.reuse, 0x2, R21 ;  /* 0x0000000200137824 */ /* 0x041fe200078e0215 */
[----:B------:R-:W-:Y:S02]  /*46f0*/  LEA R20, P1, R21, R2, 0x1 ;  /* 0x0000000215147211 */ /* 0x000fe400078208ff */
[----:B------:R-:W-:Y:S01]  /*4700*/  LOP3.LUT R4, R17, 0x2c, RZ, 0xfc, !PT ;  /* 0x0000002c11047812 */ /* 0x000fe200078efcff */
[----:B-1----:R-:W-:Y:S01]  /*4710*/  IMAD R15, R0, 0x2, R19 ;  /* 0x00000002000f7824 */ /* 0x002fe200078e0213 */
[----:B------:R-:W-:-:S02]  /*4720*/  LEA.HI.X.SX32 R21, R21, R3, 0x1, P1 ;  /* 0x0000000315157211 */ /* 0x000fc400008f0eff */
[----:B------:R0:W-:Y:S01]  /*4730*/  @P5 STG.E.U16 desc[UR26][R12.64], R22 ;  /* 0x000000160c005986 */ /* 0x0001e2000c10151a */
[----:B------:R-:W-:Y:S02]  /*4740*/  ISETP.LT.AND P1, PT, R4, UR11, !P0 ;  /* 0x0000000b04007c0c */ /* 0x000fe4000c721270 */
[----:B------:R-:W-:Y:S02]  /*4750*/  LOP3.LUT R5, R17, 0x2e, RZ, 0xfc, !PT ;  /* 0x0000002e11057812 */ /* 0x000fe400078efcff */
[-C--:B------:R-:W-:Y:S01]  /*4760*/  LEA R4, P5, R19, R2.reuse, 0x1 ;  /* 0x0000000213047211 */ /* 0x080fe200078a08ff */
[----:B------:R1:W-:Y:S01]  /*4770*/  @P4 STG.E.U16 desc[UR26][R20.64], R6 ;  /* 0x0000000614004986 */ /* 0x0003e2000c10151a */
[----:B------:R-:W-:Y:S02]  /*4780*/  ISETP.LT.AND P4, PT, R5, UR11, !P0 ;  /* 0x0000000b05007c0c */ /* 0x000fe4000c781270 */
[----:B------:R-:W-:Y:S02]  /*4790*/  LEA.HI.X.SX32 R5, R19, R3, 0x1, P5 ;  /* 0x0000000313057211 */ /* 0x000fe400028f0eff */
[----:B------:R-:W-:Y:S01]  /*47a0*/  LEA R14, P5, R15, R2, 0x1 ;  /* 0x000000020f0e7211 */ /* 0x000fe200078a08ff */
[----:B0-----:R-:W-:Y:S01]  /*47b0*/  IMAD R13, R0, 0x2, R15 ;  /* 0x00000002000d7824 */ /* 0x001fe200078e020f */
[----:B------:R-:W-:-:S02]  /*47c0*/  LOP3.LUT R16, R17, 0x30, RZ, 0xfc, !PT ;  /* 0x0000003011107812 */ /* 0x000fc400078efcff */
[----:B------:R-:W-:Y:S01]  /*47d0*/  LEA.HI.X.SX32 R15, R15, R3, 0x1, P5 ;  /* 0x000000030f0f7211 */ /* 0x000fe200028f0eff */
[----:B------:R-:W-:Y:S01]  /*47e0*/  IMAD R19, R0, 0x2, R13 ;  /* 0x0000000200137824 */ /* 0x000fe200078e020d */
[----:B------:R-:W-:Y:S02]  /*47f0*/  ISETP.LT.AND P5, PT, R16, UR11, !P0 ;  /* 0x0000000b10007c0c */ /* 0x000fe4000c7a1270 */
[----:B-1----:R-:W-:Y:S02]  /*4800*/  PRMT R21, R6, 0x7632, R21 ;  /* 0x0000763206157816 */ /* 0x002fe40000000015 */
[----:B------:R-:W-:Y:S02]  /*4810*/  LOP3.LUT R6, R17, 0x32, RZ, 0xfc, !PT ;  /* 0x0000003211067812 */ /* 0x000fe400078efcff */
[----:B------:R-:W-:Y:S01]  /*4820*/  PRMT R16, R7, 0x7632, R16 ;  /* 0x0000763207107816 */ /* 0x000fe20000000010 */
[----:B------:R0:W-:Y:S01]  /*4830*/  @P6 STG.E.U16 desc[UR26][R4.64], R21 ;  /* 0x0000001504006986 */ /* 0x0001e2000c10151a */
[----:B------:R-:W-:-:S03]  /*4840*/  LEA R12, P6, R13, R2, 0x1 ;  /* 0x000000020d0c7211 */ /* 0x000fc600078c08ff */
[----:B------:R1:W-:Y:S01]  /*4850*/  @P1 STG.E.U16 desc[UR26][R14.64], R7 ;  /* 0x000000070e001986 */ /* 0x0003e2000c10151a */
[-C--:B------:R-:W-:Y:S02]  /*4860*/  LEA.HI.X.SX32 R13, R13, R3.reuse, 0x1, P6 ;  /* 0x000000030d0d7211 */ /* 0x080fe400030f0eff */
[-C--:B------:R-:W-:Y:S02]  /*4870*/  LEA R18, P6, R19, R2.reuse, 0x1 ;  /* 0x0000000213127211 */ /* 0x080fe400078c08ff */
[----:B------:R-:W-:Y:S01]  /*4880*/  ISETP.LT.AND P1, PT, R6, UR11, !P0 ;  /* 0x0000000b06007c0c */ /* 0x000fe2000c721270 */
[----:B------:R3:W-:Y:S01]  /*4890*/  @P4 STG.E.U16 desc[UR26][R12.64], R16 ;  /* 0x000000100c004986 */ /* 0x0007e2000c10151a */
[----:B------:R-:W-:Y:S01]  /*48a0*/  LOP3.LUT R6, R17, 0x36, RZ, 0xfc, !PT ;  /* 0x0000003611067812 */ /* 0x000fe200078efcff */
[----:B0-----:R-:W-:Y:S01]  /*48b0*/  IMAD R5, R0, 0x2, R19 ;  /* 0x0000000200057824 */ /* 0x001fe200078e0213 */
[-C--:B------:R-:W-:Y:S02]  /*48c0*/  LEA.HI.X.SX32 R19, R19, R3.reuse, 0x1, P6 ;  /* 0x0000000313137211 */ /* 0x080fe400030f0eff */
[----:B------:R-:W-:Y:S01]  /*48d0*/  ISETP.LT.AND P4, PT, R6, UR11, !P0 ;  /* 0x0000000b06007c0c */ /* 0x000fe2000c781270 */
[C---:B-1----:R-:W-:Y:S01]  /*48e0*/  IMAD R7, R0.reuse, 0x2, R5 ;  /* 0x0000000200077824 */ /* 0x042fe200078e0205 */
[----:B------:R-:W-:Y:S01]  /*48f0*/  LEA R4, P6, R5, R2, 0x1 ;  /* 0x0000000205047211 */ /* 0x000fe200078c08ff */
[----:B--2---:R0:W-:Y:S01]  /*4900*/  @P5 STG.E.U16 desc[UR26][R18.64], R8 ;  /* 0x0000000812005986 */ /* 0x0041e2000c10151a */
[----:B------:R-:W-:Y:S01]  /*4910*/  LOP3.LUT R6, R17, 0x34, RZ, 0xfc, !PT ;  /* 0x0000003411067812 */ /* 0x000fe200078efcff */
[----:B------:R-:W-:Y:S01]  /*4920*/  IMAD R15, R0, 0x2, R7 ;  /* 0x00000002000f7824 */ /* 0x000fe200078e0207 */
[----:B------:R-:W-:-:S02]  /*4930*/  LEA.HI.X.SX32 R5, R5, R3, 0x1, P6 ;  /* 0x0000000305057211 */ /* 0x000fc400030f0eff */
[----:B---3--:R-:W-:Y:S01]  /*4940*/  PRMT R13, R8, 0x7632, R13 ;  /* 0x00007632080d7816 */ /* 0x008fe2000000000d */
[----:B------:R-:W-:Y:S01]  /*4950*/  IMAD R21, R0, 0x2, R15 ;  /* 0x0000000200157824 */ /* 0x000fe200078e020f */
[----:B------:R-:W-:Y:S02]  /*4960*/  ISETP.LT.AND P5, PT, R6, UR11, !P0 ;  /* 0x0000000b06007c0c */ /* 0x000fe4000c7a1270 */
[-C--:B------:R-:W-:Y:S01]  /*4970*/  LEA R6, P6, R7, R2.reuse, 0x1 ;  /* 0x0000000207067211 */ /* 0x080fe200078c08ff */
[----:B------:R1:W-:Y:S01]  /*4980*/  @P1 STG.E.U16 desc[UR26][R4.64], R13 ;  /* 0x0000000d04001986 */ /* 0x0003e2000c10151a */
[C---:B------:R-:W-:Y:S01]  /*4990*/  IMAD R23, R0.reuse, 0x2, R21 ;  /* 0x0000000200177824 */ /* 0x040fe200078e0215 */
[-C--:B------:R-:W-:Y:S02]  /*49a0*/  LEA R12, P1, R15, R2.reuse, 0x1 ;  /* 0x000000020f0c7211 */ /* 0x080fe400078208ff */
[----:B------:R-:W-:Y:S01]  /*49b0*/  LEA.HI.X.SX32 R7, R7, R3, 0x1, P6 ;  /* 0x0000000307077211 */ /* 0x000fe200030f0eff */
[----:B0-----:R-:W-:Y:S01]  /*49c0*/  IMAD R19, R0, 0x2, R23 ;  /* 0x0000000200137824 */ /* 0x001fe200078e0217 */
[----:B------:R-:W-:-:S02]  /*49d0*/  LEA R14, P6, R21, R2, 0x1 ;  /* 0x00000002150e7211 */ /* 0x000fc400078c08ff */
[----:B------:R-:W-:Y:S01]  /*49e0*/  LOP3.LUT R8, R17, 0x3c, RZ, 0xfc, !PT ;  /* 0x0000003c11087812 */ /* 0x000fe200078efcff */
[----:B------:R-:W-:Y:S01]  /*49f0*/  IMAD R0, R0, 0x2, R19 ;  /* 0x0000000200007824 */ /* 0x000fe200078e0213 */
[----:B------:R0:W-:Y:S01]  /*4a00*/  @P5 STG.E.U16 desc[UR26][R6.64], R9 ;  /* 0x0000000906005986 */ /* 0x0001e2000c10151a */
[-C--:B-1----:R-:W-:Y:S02]  /*4a10*/  LEA.HI.X.SX32 R13, R15, R3.reuse, 0x1, P1 ;  /* 0x000000030f0d7211 */ /* 0x082fe400008f0eff */
[-C--:B------:R-:W-:Y:S02]  /*4a20*/  LEA R16, P1, R23, R2.reuse, 0x1 ;  /* 0x0000000217107211 */ /* 0x080fe400078208ff */
[----:B------:R-:W-:Y:S02]  /*4a30*/  LOP3.LUT R4, R17, 0x3e, RZ, 0xfc, !PT ;  /* 0x0000003e11047812 */ /* 0x000fe400078efcff */
[----:B------:R-:W-:Y:S02]  /*4a40*/  LEA.HI.X.SX32 R15, R21, R3, 0x1, P6 ;  /* 0x00000003150f7211 */ /* 0x000fe400030f0eff */
[----:B------:R-:W-:-:S02]  /*4a50*/  LEA R18, P6, R19, R2, 0x1 ;  /* 0x0000000213127211 */ /* 0x000fc400078c08ff */
[-C--:B------:R-:W-:Y:S02]  /*4a60*/  LEA.HI.X.SX32 R17, R23, R3.reuse, 0x1, P1 ;  /* 0x0000000317117211 */ /* 0x080fe400008f0eff */
[----:B------:R-:W-:Y:S02]  /*4a70*/  ISETP.LT.AND P1, PT, R8, UR11, !P0 ;  /* 0x0000000b08007c0c */ /* 0x000fe4000c721270 */
[----:B------:R-:W-:Y:S02]  /*4a80*/  ISETP.LT.AND P0, PT, R4, UR11, !P0 ;  /* 0x0000000b04007c0c */ /* 0x000fe4000c701270 */
[----:B------:R-:W-:Y:S02]  /*4a90*/  LEA.HI.X.SX32 R19, R19, R3, 0x1, P6 ;  /* 0x0000000313137211 */ /* 0x000fe400030f0eff */
[----:B------:R-:W-:Y:S02]  /*4aa0*/  LEA R2, P6, R0, R2, 0x1 ;  /* 0x0000000200027211 */ /* 0x000fe400078c08ff */
[----:B------:R-:W-:-:S02]  /*4ab0*/  PRMT R4, R9, 0x7632, R4 ;  /* 0x0000763209047816 */ /* 0x000fc40000000004 */
[----:B------:R-:W-:Y:S02]  /*4ac0*/  PRMT R8, R10, 0x7632, R8 ;  /* 0x000076320a087816 */ /* 0x000fe40000000008 */
[----:B------:R-:W-:Y:S01]  /*4ad0*/  LEA.HI.X.SX32 R3, R0, R3, 0x1, P6 ;  /* 0x0000000300037211 */ /* 0x000fe200030f0eff */
[----:B------:R0:W-:Y:S01]  /*4ae0*/  @P4 STG.E.U16 desc[UR26][R12.64], R4 ;  /* 0x000000040c004986 */ /* 0x0001e2000c10151a */
[----:B------:R-:W-:-:S03]  /*4af0*/  PRMT R0, R11, 0x7632, R0 ;  /* 0x000076320b007816 */ /* 0x000fc60000000000 */
[----:B------:R0:W-:Y:S04]  /*4b00*/  @P3 STG.E.U16 desc[UR26][R14.64], R10 ;  /* 0x0000000a0e003986 */ /* 0x0001e8000c10151a */
[----:B------:R0:W-:Y:S04]  /*4b10*/  @P2 STG.E.U16 desc[UR26][R16.64], R8 ;  /* 0x0000000810002986 */ /* 0x0001e8000c10151a */
[----:B------:R0:W-:Y:S04]  /*4b20*/  @P1 STG.E.U16 desc[UR26][R18.64], R11 ;  /* 0x0000000b12001986 */ /* 0x0001e8000c10151a */
[----:B------:R0:W-:Y:S01]  /*4b30*/  @P0 STG.E.U16 desc[UR26][R2.64], R0 ;  /* 0x0000000002000986 */ /* 0x0001e2000c10151a */
[----:B------:R-:W-:Y:S06]  /*4b40*/  BAR.SYNC.DEFER_BLOCKING 0x0 ;  /* 0x0000000000007b1d */ /* 0x000fec0000010000 */
[----:B------:R-:W-:Y:S05]  /*4b50*/  BRA.U UP0, `(.L_x_13) ;  /* 0x0000000100a07547 */ /* 0x000fea000b800000 */
[----:B------:R-:W1:Y:S01]  /*4b60*/  S2UR UR5, SR_CgaCtaId ;  /* 0x00000000000579c3 */ /* 0x000e620000008800 */
[----:B------:R-:W-:Y:S01]  /*4b70*/  NOP ;  /* 0x0000000000007918 */ /* 0x000fe20000000000 */
[----:B------:R-:W-:Y:S01]  /*4b80*/  UMOV UR4, 0x50 ;  /* 0x0000005000047882 */ /* 0x000fe20000000000 */
[----:B0-----:R-:W-:Y:S02]  /*4b90*/  IMAD.U32 R0, RZ, RZ, UR12 ;  /* 0x0000000cff007e24 */ /* 0x001fe4000f8e00ff */
[----:B------:R-:W-:Y:S02]  /*4ba0*/  IMAD.MOV.U32 R3, RZ, RZ, 0x3 ;  /* 0x00000003ff037424 */ /* 0x000fe400078e00ff */
[----:B------:R-:W-:Y:S01]  /*4bb0*/  IMAD.MOV.U32 R7, RZ, RZ, 0x1 ;  /* 0x00000001ff077424 */ /* 0x000fe200078e00ff */
[----:B------:R-:W-:-:S04]  /*4bc0*/  LOP3.LUT R0, R0, 0xffff, RZ, 0xc0, !PT ;  /* 0x0000ffff00007812 */ /* 0x000fc800078ec0ff */
[----:B------:R-:W-:-:S05]  /*4bd0*/  SHF.R.U32.HI R0, RZ, 0x5, R0 ;  /* 0x00000005ff007819 */ /* 0x000fca0000011600 */
[----:B------:R-:W-:Y:S01]  /*4be0*/  VIADD R2, R0, 0x10 ;  /* 0x0000001000027836 */ /* 0x000fe20000000000 */
[----:B------:R-:W-:Y:S01]  /*4bf0*/  SHF.L.U32 R0, R3, R0, RZ ;  /* 0x0000000003007219 */ /* 0x000fe200000006ff */
[----:B-1----:R-:W-:-:S03]  /*4c00*/  ULEA UR6, UR5, UR4, 0x18 ;  /* 0x0000000405067291 */ /* 0x002fc6000f8ec0ff */
[----:B------:R-:W-:-:S04]  /*4c10*/  SHF.L.U32 R3, R7, R2, RZ ;  /* 0x0000000207037219 */ /* 0x000fc800000006ff */
[----:B------:R-:W-:Y:S02]  /*4c20*/  LOP3.LUT R0, R3, R0, RZ, 0xfc, !PT ;  /* 0x0000000003007212 */ /* 0x000fe400078efcff */
[----:B------:R-:W0:Y:S02]  /*4c30*/  LDS R5, [UR6] ;  /* 0x00000006ff057984 */ /* 0x000e240008000800 */
[C---:B------:R-:W-:Y:S02]  /*4c40*/  LOP3.LUT R2, R0.reuse, 0xffff, RZ, 0xc0, !PT ;  /* 0x0000ffff00027812 */ /* 0x040fe400078ec0ff */
[----:B0-----:R-:W-:-:S04]  /*4c50*/  LOP3.LUT R3, R0, 0xffff, R5, 0x80, !PT ;  /* 0x0000ffff00037812 */ /* 0x001fc800078e8005 */
[----:B------:R-:W-:-:S13]  /*4c60*/  ISETP.NE.AND P0, PT, R3, R2, PT ;  /* 0x000000020300720c */ /* 0x000fda0003f05270 */
[----:B------:R-:W-:Y:S05]  /*4c70*/  @P0 BRA `(.L_x_14) ;  /* 0x0000000000500947 */ /* 0x000fea0003800000 */
[----:B------:R-:W-:Y:S02]  /*4c80*/  SHF.R.U32.HI R5, RZ, 0x10, R5 ;  /* 0x00000010ff057819 */ /* 0x000fe40000011605 */
[----:B------:R-:W-:-:S04]  /*4c90*/  SHF.R.U32.HI R2, RZ, 0x10, R0 ;  /* 0x00000010ff027819 */ /* 0x000fc80000011600 */
[----:B------:R-:W-:-:S04]  /*4ca0*/  LOP3.LUT R5, R5, R2, RZ, 0xc0, !PT ;  /* 0x0000000205057212 */ /* 0x000fc800078ec0ff */
[----:B------:R-:W-:-:S13]  /*4cb0*/  ISETP.NE.AND P0, PT, R5, R2, PT ;  /* 0x000000020500720c */ /* 0x000fda0003f05270 */
[----:B------:R-:W-:Y:S05]  /*4cc0*/  @P0 BRA `(.L_x_15) ;  /* 0x0000000000300947 */ /* 0x000fea0003800000 */
[----:B------:R-:W-:Y:S01]  /*4cd0*/  R2UR UR4, R0 ;  /* 0x00000000000472ca */ /* 0x000fe200000e0000 */
[----:B------:R-:W-:Y:S01]  /*4ce0*/  VOTEU.ANY UR5, UPT, PT ;  /* 0x0000000000057886 */ /* 0x000fe200038e0100 */
[----:B------:R-:W0:Y:S01]  /*4cf0*/  S2R R0, SR_LANEID ;  /* 0x0000000000007919 */ /* 0x000e220000000000 */
[----:B------:R-:W-:-:S10]  /*4d00*/  UFLO.U32 UR5, UR5 ;  /* 0x00000005000572bd */ /* 0x000fd400080e0000 */
[----:B------:R-:W-:-:S06]  /*4d10*/  ULOP3.LUT UR4, URZ, UR4, URZ, 0x33, !UPT ;  /* 0x00000004ff047292 */ /* 0x000fcc000f8e33ff */
[----:B------:R-:W-:-:S04]  /*4d20*/  IMAD.U32 R2, RZ, RZ, UR4 ;  /* 0x00000004ff027e24 */ /* 0x000fc8000f8e00ff */
[----:B------:R-:W1:Y:S02]  /*4d30*/  REDUX UR7, R2 ;  /* 0x00000000020773c4 */ /* 0x000e640000000000 */
[----:B------:R2:W-:Y:S01]  /*4d40*/  UTCATOMSWS.AND URZ, UR4 ;  /* 0x0000000400ff79e3 */ /* 0x0005e20008000000 */
[----:B0-----:R-:W-:Y:S01]  /*4d50*/  ISETP.EQ.U32.AND P0, PT, R0, UR5, PT ;  /* 0x0000000500007c0c */ /* 0x001fe2000bf02070 */
[----:B-1----:R-:W-:-:S12]  /*4d60*/  IMAD.U32 R0, RZ, RZ, UR7 ;  /* 0x00000007ff007e24 */ /* 0x002fd8000f8e00ff */
[----:B------:R2:W-:Y:S01]  /*4d70*/  @P0 ATOMS.AND RZ, [UR6], R0 ;  /* 0x00000000ffff098c */ /* 0x0005e2000a800006 */
[----:B------:R-:W-:Y:S05]  /*4d80*/  BRA `(.L_x_13) ;  /* 0x0000000000147947 */ /* 0x000fea0003800000 */
.L_x_15:
[----:B------:R-:W-:-:S07]  /*4d90*/  MOV R2, 0x4db0 ;  /* 0x00004db000027802 */ /* 0x000fce0000000f00 */
[----:B------:R-:W-:Y:S05]  /*4da0*/  CALL.REL.NOINC `($__internal_0_$__cuda_sm10x_tcgen05_guardrail_trap_col_being_dealloced_not_returned_by_alloc) ;  /* 0x00000000002c7944 */ /* 0x000fea0003c00000 */
[----:B------:R-:W-:Y:S05]  /*4db0*/  BRA `(.L_x_13) ;  /* 0x0000000000087947 */ /* 0x000fea0003800000 */
.L_x_14:
[----:B------:R-:W-:-:S07]  /*4dc0*/  MOV R2, 0x4de0 ;  /* 0x00004de000027802 */ /* 0x000fce0000000f00 */
[----:B------:R-:W-:Y:S05]  /*4dd0*/  CALL.REL.NOINC `($__internal_2_$__cuda_sm10x_tcgen05_guardrail_trap_unallocated_columns_being_dealloced) ;  /* 0x0000000000387944 */ /* 0x000fea0003c00000 */
.L_x_13:
[----:B------:R-:W-:Y:S01]  /*4de0*/  NOP ;  /* 0x0000000000007918 */ /* 0x000fe20000000000 */
[----:B--2---:R-:W-:Y:S05]  /*4df0*/  EXIT ;  /* 0x000000000000794d */ /* 0x004fea0003800000 */
.L_x_8:
[----:B------:R-:W0:Y:S02]  /*4e00*/  SYNCS.PHASECHK.TRANS64.TRYWAIT P6, [UR15], R80 ;  /* 0x00000050ff0075a7 */ /* 0x000e2400080c110f */
[----:B0-----:R-:W-:Y:S05]  /*4e10*/  @!P6 BRA `(.L_x_8) ;  /* 0xfffffffc00f8e947 */ /* 0x001fea000383ffff */
[----:B------:R-:W-:Y:S05]  /*4e20*/  BRA `(.L_x_16) ;  /* 0xffffffe000907947 */ /* 0x000fea000383ffff */
.L_x_12:
[----:B------:R-:W1:Y:S02]  /*4e30*/  SYNCS.PHASECHK.TRANS64.TRYWAIT P0, [UR15], R4 ;  /* 0x00000004ff0075a7 */ /* 0x000e64000800110f */
[----:B-1----:R-:W-:Y:S05]  /*4e40*/  @!P0 BRA `(.L_x_12) ;  /* 0xfffffffc00f88947 */ /* 0x002fea000383ffff */
[----:B------:R-:W-:Y:S05]  /*4e50*/  BRA `(.L_x_11) ;  /* 0xffffffec00347947 */ /* 0x000fea000383ffff */
        .weak           $__internal_0_$__cuda_sm10x_tcgen05_guardrail_trap_col_being_dealloced_not_returned_by_alloc
        .type           $__internal_0_$__cuda_sm10x_tcgen05_guardrail_trap_col_being_dealloced_not_returned_by_alloc,@function
        .size           $__internal_0_$__cuda_sm10x_tcgen05_guardrail_trap_col_being_dealloced_not_returned_by_alloc,($__internal_1_$__cuda_sm10x_tcgen05_guardrail_trap_phase_invalid_during_alloc - $__internal_0_$__cuda_sm10x_tcgen05_guardrail_trap_col_being_dealloced_not_returned_by_alloc)
$__internal_0_$__cuda_sm10x_tcgen05_guardrail_trap_col_being_dealloced_not_returned_by_alloc:
[----:B------:R-:W-:Y:S05]  /*4e60*/  BPT.TRAP 0x1 ;  /* 0x000000040000795c */ /* 0x000fea0000300000 */
[----:B------:R-:W-:-:S04]  /*4e70*/  IMAD.MOV.U32 R3, RZ, RZ, 0x0 ;  /* 0x00000000ff037424 */ /* 0x000fc800078e00ff */
[----:B------:R-:W-:Y:S05]  /*4e80*/  RET.REL.NODEC R2 `(matmul_kernel) ;  /* 0xffffffb0025c7950 */ /* 0x000fea0003c3ffff */
        .weak           $__internal_1_$__cuda_sm10x_tcgen05_guardrail_trap_phase_invalid_during_alloc
        .type           $__internal_1_$__cuda_sm10x_tcgen05_guardrail_trap_phase_invalid_during_alloc,@function
        .size           $__internal_1_$__cuda_sm10x_tcgen05_guardrail_trap_phase_invalid_during_alloc,($__internal_2_$__cuda_sm10x_tcgen05_guardrail_trap_unallocated_columns_being_dealloced - $__internal_1_$__cuda_sm10x_tcgen05_guardrail_trap_phase_invalid_during_alloc)
$__internal_1_$__cuda_sm10x_tcgen05_guardrail_trap_phase_invalid_during_alloc:
[----:B------:R-:W-:Y:S05]  /*4e90*/  BPT.TRAP 0x1 ;  /* 0x000000040000795c */ /* 0x000fea0000300000 */
[----:B------:R-:W-:-:S04]  /*4ea0*/  IMAD.MOV.U32 R3, RZ, RZ, 0x0 ;  /* 0x00000000ff037424 */ /* 0x000fc800078e00ff */
[----:B------:R-:W-:Y:S05]  /*4eb0*/  RET.REL.NODEC R2 `(matmul_kernel) ;  /* 0xffffffb002507950 */ /* 0x000fea0003c3ffff */
        .weak           $__internal_2_$__cuda_sm10x_tcgen05_guardrail_trap_unallocated_columns_being_dealloced
        .type           $__internal_2_$__cuda_sm10x_tcgen05_guardrail_trap_unallocated_columns_being_dealloced,@function
        .size           $__internal_2_$__cuda_sm10x_tcgen05_guardrail_trap_unallocated_columns_being_dealloced,(.L_x_20 - $__internal_2_$__cuda_sm10x_tcgen05_guardrail_trap_unallocated_columns_being_dealloced)
$__internal_2_$__cuda_sm10x_tcgen05_guardrail_trap_unallocated_columns_being_dealloced:
[----:B------:R-:W-:Y:S05]  /*4ec0*/  BPT.TRAP 0x1 ;  /* 0x000000040000795c */ /* 0x000fea0000300000 */
[----:B------:R-:W-:-:S04]  /*4ed0*/  IMAD.MOV.U32 R3, RZ, RZ, 0x0 ;  /* 0x00000000ff037424 */ /* 0x000fc800078e00ff */
[----:B------:R-:W-:Y:S05]  /*4ee0*/  RET.REL.NODEC R2 `(matmul_kernel) ;  /* 0xffffffb002447950 */ /* 0x000fea0003c3ffff */
.L_x_17:
[----:B------:R-:W-:-:S00]  /*4ef0*/  BRA `(.L_x_17) ;  /* 0xfffffffc00fc7947 */ /* 0x000fc0000383ffff */
[----:B------:R-:W-:-:S00]  /*4f00*/  NOP ;  /* 0x0000000000007918 */ /* 0x000fc00000000000 */
[----:B------:R-:W-:-:S00]  /*4f10*/  NOP ;  /* 0x0000000000007918 */ /* 0x000fc00000000000 */
[----:B------:R-:W-:-:S00]  /*4f20*/  NOP ;  /* 0x0000000000007918 */ /* 0x000fc00000000000 */
[----:B------:R-:W-:-:S00]  /*4f30*/  NOP ;  /* 0x0000000000007918 */ /* 0x000fc00000000000 */
[----:B------:R-:W-:-:S00]  /*4f40*/  NOP ;  /* 0x0000000000007918 */ /* 0x000fc00000000000 */
[----:B------:R-:W-:-:S00]  /*4f50*/  NOP ;  /* 0x0000000000007918 */ /* 0x000fc00000000000 */
[----:B------:R-:W-:-:S00]  /*4f60*/  NOP ;  /* 0x0000000000007918 */ /* 0x000fc00000000000 */
[----:B------:R-:W-:-:S00]  /*4f70*/  NOP ;  /* 0x0000000000007918 */ /* 0x000fc00000000000 */
.L_x_20:


//--------------------- .nv.shared.matmul_kernel  --------------------------
	.section	.nv.shared.matmul_kernel,"aw",@nobits
	.sectionflags	@""
	.align	16
	.zero		1024


//--------------------- .nv.shared.reserved.0     --------------------------
	.section	.nv.shared.reserved.0,"aw",@nobits
	.align	8
	.weak		__nv_reservedSMEM_offset_0_alias
	.size		__nv_reservedSMEM_offset_0_alias, 0, 64
	.other		__nv_reservedSMEM_offset_0_alias,@"STO_CUDA_RESERVED_SHARED STV_DEFAULT"
__nv_reservedSMEM_offset_0_alias:
	.zero		0
.nv.shared.reserved.0:
	.zero		64
	.weak		__nv_reservedSMEM_allocation_phase
	.type		__nv_reservedSMEM_allocation_phase,@object
	.size		__nv_reservedSMEM_allocation_phase,(.L_0 - __nv_reservedSMEM_allocation_phase)
__nv_reservedSMEM_allocation_phase:
	.zero		1
.L_0:
	.zero		7
	.weak		__nv_reservedSMEM_devtool_atexit_pc
	.type		__nv_reservedSMEM_devtool_atexit_pc,@object
	.size		__nv_reservedSMEM_devtool_atexit_pc,(__nv_reservedSMEM_allocation_mask - __nv_reservedSMEM_devtool_atexit_pc)
__nv_reservedSMEM_devtool_atexit_pc:
	.zero		8
	.weak		__nv_reservedSMEM_allocation_mask
	.type		__nv_reservedSMEM_allocation_mask,@object
	.size		__nv_reservedSMEM_allocation_mask,(.L_2 - __nv_reservedSMEM_allocation_mask)
__nv_reservedSMEM_allocation_mask:
	.zero		4
.L_2:


//--------------------- .nv.constant0.matmul_kernel --------------------------
	.section	.nv.constant0.matmul_kernel,"a",@progbits
	.sectionflags	@""
	.align	4
.nv.constant0.matmul_kernel:
	.zero		976


//--------------------- SYMBOLS --------------------------

	.type		.nv.reservedSmem.offset0,@object
	.size		.nv.reservedSmem.offset0,0x4
	.type		.nv.reservedSmem.cap,@object
	.size		.nv.reservedSmem.cap,0x4
